//
// Generated by NVIDIA NVVM Compiler
//
// Compiler Build ID: CL-36424714
// Cuda compilation tools, release 13.0, V13.0.88
// Based on NVVM 20.0.0
//

.version 9.0
.target sm_100
.address_size 64

	// .globl	_Z27infer_flash_gqa_bf16_kernelPK13__nv_bfloat16S1_S1_fPS_Pf
// _ZZ27infer_flash_gqa_bf16_kernelPK13__nv_bfloat16S1_S1_fPS_PfE6rowmax has been demoted
// _ZZ27infer_flash_gqa_bf16_kernelPK13__nv_bfloat16S1_S1_fPS_PfE9newrowmax has been demoted
// _ZZ27infer_flash_gqa_bf16_kernelPK13__nv_bfloat16S1_S1_fPS_PfE6rowsum has been demoted
// _ZZ27infer_flash_gqa_bf16_kernelPK13__nv_bfloat16S1_S1_fPS_PfE9newrowsum has been demoted
.global .align 1 .b8 _ZN34_INTERNAL_8ffa856c_4_k_cu_fc89dda24cuda3std3__436_GLOBAL__N__8ffa856c_4_k_cu_fc89dda26ignoreE[1];
.global .align 1 .b8 _ZN34_INTERNAL_8ffa856c_4_k_cu_fc89dda24cuda3std3__45__cpo5beginE[1];
.global .align 1 .b8 _ZN34_INTERNAL_8ffa856c_4_k_cu_fc89dda24cuda3std3__45__cpo3endE[1];
.global .align 1 .b8 _ZN34_INTERNAL_8ffa856c_4_k_cu_fc89dda24cuda3std3__45__cpo6cbeginE[1];
.global .align 1 .b8 _ZN34_INTERNAL_8ffa856c_4_k_cu_fc89dda24cuda3std3__45__cpo4cendE[1];
.global .align 1 .b8 _ZN34_INTERNAL_8ffa856c_4_k_cu_fc89dda24cuda3std3__419piecewise_constructE[1];
.global .align 1 .b8 _ZN34_INTERNAL_8ffa856c_4_k_cu_fc89dda24cuda3std3__48in_placeE[1];
.global .align 1 .b8 _ZN34_INTERNAL_8ffa856c_4_k_cu_fc89dda24cuda3std6ranges3__45__cpo4swapE[1];
.global .align 1 .b8 _ZN34_INTERNAL_8ffa856c_4_k_cu_fc89dda24cuda3std6ranges3__45__cpo9iter_moveE[1];
.global .align 1 .b8 _ZN34_INTERNAL_8ffa856c_4_k_cu_fc89dda24cuda3std6ranges3__45__cpo7advanceE[1];
.extern .shared .align 16 .b8 shared_mem[];

.visible .entry _Z27infer_flash_gqa_bf16_kernelPK13__nv_bfloat16S1_S1_fPS_Pf(
	.param .u64 .ptr .align 1 _Z27infer_flash_gqa_bf16_kernelPK13__nv_bfloat16S1_S1_fPS_Pf_param_0,
	.param .u64 .ptr .align 1 _Z27infer_flash_gqa_bf16_kernelPK13__nv_bfloat16S1_S1_fPS_Pf_param_1,
	.param .u64 .ptr .align 1 _Z27infer_flash_gqa_bf16_kernelPK13__nv_bfloat16S1_S1_fPS_Pf_param_2,
	.param .f32 _Z27infer_flash_gqa_bf16_kernelPK13__nv_bfloat16S1_S1_fPS_Pf_param_3,
	.param .u64 .ptr .align 1 _Z27infer_flash_gqa_bf16_kernelPK13__nv_bfloat16S1_S1_fPS_Pf_param_4,
	.param .u64 .ptr .align 1 _Z27infer_flash_gqa_bf16_kernelPK13__nv_bfloat16S1_S1_fPS_Pf_param_5
)
{
	.reg .pred 	%p<39>;
	.reg .b16 	%rs<17>;
	.reg .b32 	%r<379>;
	.reg .b32 	%f<411>;
	.reg .b64 	%rd<74>;
	// demoted variable
	.shared .align 4 .b8 _ZZ27infer_flash_gqa_bf16_kernelPK13__nv_bfloat16S1_S1_fPS_PfE6rowmax[64];
	// demoted variable
	.shared .align 4 .b8 _ZZ27infer_flash_gqa_bf16_kernelPK13__nv_bfloat16S1_S1_fPS_PfE9newrowmax[64];
	// demoted variable
	.shared .align 4 .b8 _ZZ27infer_flash_gqa_bf16_kernelPK13__nv_bfloat16S1_S1_fPS_PfE6rowsum[64];
	// demoted variable
	.shared .align 4 .b8 _ZZ27infer_flash_gqa_bf16_kernelPK13__nv_bfloat16S1_S1_fPS_PfE9newrowsum[64];
	ld.param.u64 	%rd21, [_Z27infer_flash_gqa_bf16_kernelPK13__nv_bfloat16S1_S1_fPS_Pf_param_1];
	ld.param.u64 	%rd22, [_Z27infer_flash_gqa_bf16_kernelPK13__nv_bfloat16S1_S1_fPS_Pf_param_2];
	cvta.to.global.u64 	%rd23, %rd21;
	cvta.to.global.u64 	%rd24, %rd22;
	mov.u32 	%r1, %tid.x;
	mov.u32 	%r20, %ctaid.x;
	mov.u32 	%r21, %ctaid.y;
	shl.b32 	%r22, %r21, 14;
	shl.b32 	%r23, %r20, 11;
	add.s32 	%r2, %r22, %r23;
	shl.b32 	%r24, %r21, 22;
	shl.b32 	%r25, %r20, 7;
	add.s32 	%r26, %r24, %r25;
	mul.wide.u32 	%rd25, %r26, 2;
	add.s64 	%rd72, %rd23, %rd25;
	add.s64 	%rd73, %rd24, %rd25;
	setp.ne.s32 	%p1, %r1, 0;
	@%p1 bra 	$L__BB0_2;
	mov.b32 	%r27, -8388608;
	st.shared.u32 	[_ZZ27infer_flash_gqa_bf16_kernelPK13__nv_bfloat16S1_S1_fPS_PfE6rowmax], %r27;
	mov.b32 	%r28, 0;
	st.shared.u32 	[_ZZ27infer_flash_gqa_bf16_kernelPK13__nv_bfloat16S1_S1_fPS_PfE6rowsum], %r28;
	st.shared.u32 	[_ZZ27infer_flash_gqa_bf16_kernelPK13__nv_bfloat16S1_S1_fPS_PfE6rowmax+4], %r27;
	st.shared.u32 	[_ZZ27infer_flash_gqa_bf16_kernelPK13__nv_bfloat16S1_S1_fPS_PfE6rowsum+4], %r28;
	st.shared.u32 	[_ZZ27infer_flash_gqa_bf16_kernelPK13__nv_bfloat16S1_S1_fPS_PfE6rowmax+8], %r27;
	st.shared.u32 	[_ZZ27infer_flash_gqa_bf16_kernelPK13__nv_bfloat16S1_S1_fPS_PfE6rowsum+8], %r28;
	st.shared.u32 	[_ZZ27infer_flash_gqa_bf16_kernelPK13__nv_bfloat16S1_S1_fPS_PfE6rowmax+12], %r27;
	st.shared.u32 	[_ZZ27infer_flash_gqa_bf16_kernelPK13__nv_bfloat16S1_S1_fPS_PfE6rowsum+12], %r28;
	st.shared.u32 	[_ZZ27infer_flash_gqa_bf16_kernelPK13__nv_bfloat16S1_S1_fPS_PfE6rowmax+16], %r27;
	st.shared.u32 	[_ZZ27infer_flash_gqa_bf16_kernelPK13__nv_bfloat16S1_S1_fPS_PfE6rowsum+16], %r28;
	st.shared.u32 	[_ZZ27infer_flash_gqa_bf16_kernelPK13__nv_bfloat16S1_S1_fPS_PfE6rowmax+20], %r27;
	st.shared.u32 	[_ZZ27infer_flash_gqa_bf16_kernelPK13__nv_bfloat16S1_S1_fPS_PfE6rowsum+20], %r28;
	st.shared.u32 	[_ZZ27infer_flash_gqa_bf16_kernelPK13__nv_bfloat16S1_S1_fPS_PfE6rowmax+24], %r27;
	st.shared.u32 	[_ZZ27infer_flash_gqa_bf16_kernelPK13__nv_bfloat16S1_S1_fPS_PfE6rowsum+24], %r28;
	st.shared.u32 	[_ZZ27infer_flash_gqa_bf16_kernelPK13__nv_bfloat16S1_S1_fPS_PfE6rowmax+28], %r27;
	st.shared.u32 	[_ZZ27infer_flash_gqa_bf16_kernelPK13__nv_bfloat16S1_S1_fPS_PfE6rowsum+28], %r28;
	st.shared.u32 	[_ZZ27infer_flash_gqa_bf16_kernelPK13__nv_bfloat16S1_S1_fPS_PfE6rowmax+32], %r27;
	st.shared.u32 	[_ZZ27infer_flash_gqa_bf16_kernelPK13__nv_bfloat16S1_S1_fPS_PfE6rowsum+32], %r28;
	st.shared.u32 	[_ZZ27infer_flash_gqa_bf16_kernelPK13__nv_bfloat16S1_S1_fPS_PfE6rowmax+36], %r27;
	st.shared.u32 	[_ZZ27infer_flash_gqa_bf16_kernelPK13__nv_bfloat16S1_S1_fPS_PfE6rowsum+36], %r28;
	st.shared.u32 	[_ZZ27infer_flash_gqa_bf16_kernelPK13__nv_bfloat16S1_S1_fPS_PfE6rowmax+40], %r27;
	st.shared.u32 	[_ZZ27infer_flash_gqa_bf16_kernelPK13__nv_bfloat16S1_S1_fPS_PfE6rowsum+40], %r28;
	st.shared.u32 	[_ZZ27infer_flash_gqa_bf16_kernelPK13__nv_bfloat16S1_S1_fPS_PfE6rowmax+44], %r27;
	st.shared.u32 	[_ZZ27infer_flash_gqa_bf16_kernelPK13__nv_bfloat16S1_S1_fPS_PfE6rowsum+44], %r28;
	st.shared.u32 	[_ZZ27infer_flash_gqa_bf16_kernelPK13__nv_bfloat16S1_S1_fPS_PfE6rowmax+48], %r27;
	st.shared.u32 	[_ZZ27infer_flash_gqa_bf16_kernelPK13__nv_bfloat16S1_S1_fPS_PfE6rowsum+48], %r28;
	st.shared.u32 	[_ZZ27infer_flash_gqa_bf16_kernelPK13__nv_bfloat16S1_S1_fPS_PfE6rowmax+52], %r27;
	st.shared.u32 	[_ZZ27infer_flash_gqa_bf16_kernelPK13__nv_bfloat16S1_S1_fPS_PfE6rowsum+52], %r28;
	st.shared.u32 	[_ZZ27infer_flash_gqa_bf16_kernelPK13__nv_bfloat16S1_S1_fPS_PfE6rowmax+56], %r27;
	st.shared.u32 	[_ZZ27infer_flash_gqa_bf16_kernelPK13__nv_bfloat16S1_S1_fPS_PfE6rowsum+56], %r28;
	st.shared.u32 	[_ZZ27infer_flash_gqa_bf16_kernelPK13__nv_bfloat16S1_S1_fPS_PfE6rowmax+60], %r27;
	st.shared.u32 	[_ZZ27infer_flash_gqa_bf16_kernelPK13__nv_bfloat16S1_S1_fPS_PfE6rowsum+60], %r28;
$L__BB0_2:
	ld.param.u64 	%rd71, [_Z27infer_flash_gqa_bf16_kernelPK13__nv_bfloat16S1_S1_fPS_Pf_param_5];
	ld.param.u64 	%rd69, [_Z27infer_flash_gqa_bf16_kernelPK13__nv_bfloat16S1_S1_fPS_Pf_param_0];
	shr.u32 	%r30, %r1, 5;
	shl.b32 	%r3, %r30, 1;
	and.b32  	%r4, %r1, 31;
	shr.u32 	%r31, %r4, 2;
	add.s32 	%r32, %r3, %r31;
	shl.b32 	%r33, %r1, 3;
	and.b32  	%r34, %r33, 24;
	mad.lo.s32 	%r35, %r32, 40, %r34;
	shl.b32 	%r36, %r35, 1;
	mov.u32 	%r37, shared_mem;
	add.s32 	%r5, %r37, %r36;
	shl.b32 	%r38, %r32, 7;
	add.s32 	%r39, %r2, %r34;
	add.s32 	%r40, %r39, %r38;
	shl.b32 	%r41, %r30, 4;
	mad.lo.s32 	%r42, %r30, 14, %r32;
	shr.u32 	%r43, %r1, 4;
	and.b32  	%r44, %r43, 48;
	mul.lo.s32 	%r45, %r44, 40;
	and.b32  	%r46, %r41, 112;
	mul.lo.s32 	%r47, %r46, 40;
	shl.b32 	%r48, %r1, 1;
	and.b32  	%r49, %r48, 448;
	shl.b32 	%r50, %r1, 5;
	and.b32  	%r51, %r50, 24576;
	or.b32  	%r52, %r51, %r49;
	add.s32 	%r53, %r37, 4352;
	add.s32 	%r6, %r53, %r52;
	shl.b32 	%r54, %r1, 2;
	and.b32  	%r55, %r54, 124;
	shr.u32 	%r56, %r4, 4;
	or.b32  	%r57, %r41, %r56;
	and.b32  	%r58, %r33, 120;
	mul.lo.s32 	%r59, %r44, 136;
	cvt.u64.u32 	%rd26, %r37;
	cvta.shared.u64 	%rd27, %rd26;
	mul.wide.u32 	%rd28, %r45, 2;
	add.s64 	%rd3, %rd27, %rd28;
	cvta.to.global.u64 	%rd29, %rd69;
	mul.wide.u32 	%rd30, %r40, 2;
	add.s64 	%rd4, %rd29, %rd30;
	mad.lo.s32 	%r60, %r42, 40, %r34;
	shl.b32 	%r61, %r60, 1;
	add.s32 	%r62, %r37, %r61;
	add.s32 	%r7, %r62, 1280;
	shl.b32 	%r63, %r42, 10;
	mad.lo.s32 	%r8, %r42, 984, %r60;
	mul.wide.u32 	%rd31, %r47, 2;
	add.s64 	%rd32, %rd27, %rd31;
	add.s64 	%rd5, %rd32, 1280;
	add.s64 	%rd6, %rd3, 32;
	add.s64 	%rd7, %rd32, 1312;
	or.b32  	%r9, %r34, %r63;
	shl.b32 	%r64, %r30, 3;
	mov.u32 	%r65, _ZZ27infer_flash_gqa_bf16_kernelPK13__nv_bfloat16S1_S1_fPS_PfE6rowmax;
	add.s32 	%r10, %r65, %r64;
	shl.b32 	%r66, %r30, 8;
	or.b32  	%r11, %r66, %r55;
	shl.b32 	%r67, %r11, 2;
	add.s32 	%r12, %r53, %r67;
	mov.u32 	%r68, _ZZ27infer_flash_gqa_bf16_kernelPK13__nv_bfloat16S1_S1_fPS_PfE9newrowmax;
	add.s32 	%r13, %r68, %r64;
	mov.u32 	%r69, _ZZ27infer_flash_gqa_bf16_kernelPK13__nv_bfloat16S1_S1_fPS_PfE9newrowsum;
	add.s32 	%r14, %r69, %r64;
	add.s32 	%r70, %r11, %r41;
	shl.b32 	%r71, %r70, 1;
	add.s32 	%r15, %r37, %r71;
	or.b32  	%r72, %r11, 128;
	mad.lo.s32 	%r73, %r57, 136, %r58;
	shl.b32 	%r74, %r73, 1;
	add.s32 	%r16, %r53, %r74;
	mad.lo.s32 	%r17, %r57, 888, %r73;
	mul.wide.u32 	%rd33, %r59, 2;
	add.s64 	%rd8, %rd27, %rd33;
	cvt.u64.u32 	%rd34, %r1;
	and.b64  	%rd35, %rd34, 224;
	add.s64 	%rd36, %rd27, %rd35;
	add.s64 	%rd9, %rd36, 4352;
	cvta.to.global.u64 	%rd37, %rd71;
	mul.wide.u32 	%rd38, %r2, 4;
	add.s64 	%rd39, %rd37, %rd38;
	mul.wide.u32 	%rd40, %r11, 4;
	add.s64 	%rd10, %rd39, %rd40;
	mul.wide.u32 	%rd41, %r72, 4;
	add.s64 	%rd11, %rd39, %rd41;
	mov.b32 	%r378, 0;
$L__BB0_3:
	setp.gt.u32 	%p2, %r4, 7;
	@%p2 bra 	$L__BB0_5;
	ld.global.nc.v4.u32 	{%r75, %r76, %r77, %r78}, [%rd4];
	st.shared.v4.u32 	[%r5], {%r75, %r76, %r77, %r78};
$L__BB0_5:
	add.s32 	%r79, %r8, 8192;
	setp.gt.u32 	%p3, %r4, 7;
	mul.wide.u32 	%rd42, %r8, 2;
	add.s64 	%rd43, %rd72, %rd42;
	ld.global.nc.v4.u32 	{%r80, %r81, %r82, %r83}, [%rd43];
	st.shared.v4.u32 	[%r7], {%r80, %r81, %r82, %r83};
	mul.wide.u32 	%rd44, %r79, 2;
	add.s64 	%rd45, %rd72, %rd44;
	ld.global.nc.v4.u32 	{%r84, %r85, %r86, %r87}, [%rd45];
	st.shared.v4.u32 	[%r7+640], {%r84, %r85, %r86, %r87};
	bar.sync 	0;
	mov.b32 	%r88, 40;
	wmma.load.a.sync.aligned.row.m16n16k16.bf16 	{%r89, %r90, %r91, %r92}, [%rd3], %r88;
	wmma.load.b.sync.aligned.col.m16n16k16.bf16 	{%r93, %r94, %r95, %r96}, [%rd5], %r88;
	mov.f32 	%f58, 0f00000000;
	wmma.mma.sync.aligned.row.col.m16n16k16.f32.bf16.bf16.f32 {%f59, %f60, %f61, %f62, %f63, %f64, %f65, %f66}, {%r89, %r90, %r91, %r92}, {%r93, %r94, %r95, %r96}, {%f58, %f58, %f58, %f58, %f58, %f58, %f58, %f58};
	wmma.load.a.sync.aligned.row.m16n16k16.bf16 	{%r97, %r98, %r99, %r100}, [%rd6], %r88;
	wmma.load.b.sync.aligned.col.m16n16k16.bf16 	{%r101, %r102, %r103, %r104}, [%rd7], %r88;
	wmma.mma.sync.aligned.row.col.m16n16k16.f32.bf16.bf16.f32 {%f1, %f2, %f3, %f4, %f5, %f6, %f7, %f8}, {%r97, %r98, %r99, %r100}, {%r101, %r102, %r103, %r104}, {%f59, %f60, %f61, %f62, %f63, %f64, %f65, %f66};
	bar.sync 	0;
	@%p3 bra 	$L__BB0_7;
	ld.global.nc.v4.u32 	{%r105, %r106, %r107, %r108}, [%rd4+64];
	st.shared.v4.u32 	[%r5], {%r105, %r106, %r107, %r108};
$L__BB0_7:
	add.s32 	%r109, %r9, 8192;
	setp.gt.u32 	%p4, %r4, 7;
	mul.wide.u32 	%rd46, %r9, 2;
	add.s64 	%rd14, %rd72, %rd46;
	ld.global.nc.v4.u32 	{%r110, %r111, %r112, %r113}, [%rd14+64];
	st.shared.v4.u32 	[%r7], {%r110, %r111, %r112, %r113};
	mul.wide.u32 	%rd47, %r109, 2;
	add.s64 	%rd15, %rd72, %rd47;
	ld.global.nc.v4.u32 	{%r114, %r115, %r116, %r117}, [%rd15+64];
	st.shared.v4.u32 	[%r7+640], {%r114, %r115, %r116, %r117};
	bar.sync 	0;
	mov.b32 	%r118, 40;
	wmma.load.a.sync.aligned.row.m16n16k16.bf16 	{%r119, %r120, %r121, %r122}, [%rd3], %r118;
	wmma.load.b.sync.aligned.col.m16n16k16.bf16 	{%r123, %r124, %r125, %r126}, [%rd5], %r118;
	wmma.mma.sync.aligned.row.col.m16n16k16.f32.bf16.bf16.f32 {%f67, %f68, %f69, %f70, %f71, %f72, %f73, %f74}, {%r119, %r120, %r121, %r122}, {%r123, %r124, %r125, %r126}, {%f1, %f2, %f3, %f4, %f5, %f6, %f7, %f8};
	wmma.load.a.sync.aligned.row.m16n16k16.bf16 	{%r127, %r128, %r129, %r130}, [%rd6], %r118;
	wmma.load.b.sync.aligned.col.m16n16k16.bf16 	{%r131, %r132, %r133, %r134}, [%rd7], %r118;
	wmma.mma.sync.aligned.row.col.m16n16k16.f32.bf16.bf16.f32 {%f9, %f10, %f11, %f12, %f13, %f14, %f15, %f16}, {%r127, %r128, %r129, %r130}, {%r131, %r132, %r133, %r134}, {%f67, %f68, %f69, %f70, %f71, %f72, %f73, %f74};
	bar.sync 	0;
	@%p4 bra 	$L__BB0_9;
	ld.global.nc.v4.u32 	{%r135, %r136, %r137, %r138}, [%rd4+128];
	st.shared.v4.u32 	[%r5], {%r135, %r136, %r137, %r138};
$L__BB0_9:
	ld.global.nc.v4.u32 	{%r139, %r140, %r141, %r142}, [%rd14+128];
	st.shared.v4.u32 	[%r7], {%r139, %r140, %r141, %r142};
	ld.global.nc.v4.u32 	{%r143, %r144, %r145, %r146}, [%rd15+128];
	st.shared.v4.u32 	[%r7+640], {%r143, %r144, %r145, %r146};
	bar.sync 	0;
	mov.b32 	%r147, 40;
	wmma.load.a.sync.aligned.row.m16n16k16.bf16 	{%r148, %r149, %r150, %r151}, [%rd3], %r147;
	wmma.load.b.sync.aligned.col.m16n16k16.bf16 	{%r152, %r153, %r154, %r155}, [%rd5], %r147;
	wmma.mma.sync.aligned.row.col.m16n16k16.f32.bf16.bf16.f32 {%f75, %f76, %f77, %f78, %f79, %f80, %f81, %f82}, {%r148, %r149, %r150, %r151}, {%r152, %r153, %r154, %r155}, {%f9, %f10, %f11, %f12, %f13, %f14, %f15, %f16};
	wmma.load.a.sync.aligned.row.m16n16k16.bf16 	{%r156, %r157, %r158, %r159}, [%rd6], %r147;
	wmma.load.b.sync.aligned.col.m16n16k16.bf16 	{%r160, %r161, %r162, %r163}, [%rd7], %r147;
	wmma.mma.sync.aligned.row.col.m16n16k16.f32.bf16.bf16.f32 {%f17, %f18, %f19, %f20, %f21, %f22, %f23, %f24}, {%r156, %r157, %r158, %r159}, {%r160, %r161, %r162, %r163}, {%f75, %f76, %f77, %f78, %f79, %f80, %f81, %f82};
	bar.sync 	0;
	@%p4 bra 	$L__BB0_11;
	ld.global.nc.v4.u32 	{%r164, %r165, %r166, %r167}, [%rd4+192];
	st.shared.v4.u32 	[%r5], {%r164, %r165, %r166, %r167};
$L__BB0_11:
	ld.param.f32 	%f402, [_Z27infer_flash_gqa_bf16_kernelPK13__nv_bfloat16S1_S1_fPS_Pf_param_3];
	add.s32 	%r168, %r17, 14336;
	add.s32 	%r169, %r17, 12288;
	add.s32 	%r170, %r17, 10240;
	add.s32 	%r171, %r17, 8192;
	add.s32 	%r172, %r17, 6144;
	add.s32 	%r173, %r17, 4096;
	add.s32 	%r174, %r17, 2048;
	ld.global.nc.v4.u32 	{%r175, %r176, %r177, %r178}, [%rd14+192];
	st.shared.v4.u32 	[%r7], {%r175, %r176, %r177, %r178};
	ld.global.nc.v4.u32 	{%r179, %r180, %r181, %r182}, [%rd15+192];
	st.shared.v4.u32 	[%r7+640], {%r179, %r180, %r181, %r182};
	bar.sync 	0;
	mov.b32 	%r183, 40;
	wmma.load.a.sync.aligned.row.m16n16k16.bf16 	{%r184, %r185, %r186, %r187}, [%rd3], %r183;
	wmma.load.b.sync.aligned.col.m16n16k16.bf16 	{%r188, %r189, %r190, %r191}, [%rd5], %r183;
	wmma.mma.sync.aligned.row.col.m16n16k16.f32.bf16.bf16.f32 {%f91, %f92, %f93, %f94, %f95, %f96, %f97, %f98}, {%r184, %r185, %r186, %r187}, {%r188, %r189, %r190, %r191}, {%f17, %f18, %f19, %f20, %f21, %f22, %f23, %f24};
	wmma.load.a.sync.aligned.row.m16n16k16.bf16 	{%r192, %r193, %r194, %r195}, [%rd6], %r183;
	wmma.load.b.sync.aligned.col.m16n16k16.bf16 	{%r196, %r197, %r198, %r199}, [%rd7], %r183;
	wmma.mma.sync.aligned.row.col.m16n16k16.f32.bf16.bf16.f32 {%f99, %f100, %f101, %f102, %f103, %f104, %f105, %f106}, {%r192, %r193, %r194, %r195}, {%r196, %r197, %r198, %r199}, {%f91, %f92, %f93, %f94, %f95, %f96, %f97, %f98};
	bar.sync 	0;
	mov.b32 	%r200, 128;
	wmma.store.d.sync.aligned.row.m16n16k16.shared.f32 	[%r6], {%f99, %f100, %f101, %f102, %f103, %f104, %f105, %f106}, %r200;
	bar.sync 	0;
	ld.shared.f32 	%f107, [%r10];
	ld.shared.v4.f32 	{%f108, %f109, %f110, %f111}, [%r12];
	mul.f32 	%f112, %f402, %f108;
	max.f32 	%f113, %f112, %f107;
	mul.f32 	%f114, %f402, %f109;
	max.f32 	%f115, %f114, %f113;
	mul.f32 	%f116, %f402, %f110;
	max.f32 	%f117, %f116, %f115;
	mul.f32 	%f118, %f402, %f111;
	max.f32 	%f119, %f118, %f117;
	mov.b32 	%r201, %f119;
	shfl.sync.bfly.b32	%r202|%p6, %r201, 16, 31, -1;
	mov.b32 	%f120, %r202;
	setp.lt.f32 	%p7, %f119, %f120;
	selp.f32 	%f121, %f120, %f119, %p7;
	mov.b32 	%r203, %f121;
	shfl.sync.bfly.b32	%r204|%p8, %r203, 8, 31, -1;
	mov.b32 	%f122, %r204;
	setp.lt.f32 	%p9, %f121, %f122;
	selp.f32 	%f123, %f122, %f121, %p9;
	mov.b32 	%r205, %f123;
	shfl.sync.bfly.b32	%r206|%p10, %r205, 4, 31, -1;
	mov.b32 	%f124, %r206;
	setp.lt.f32 	%p11, %f123, %f124;
	selp.f32 	%f125, %f124, %f123, %p11;
	mov.b32 	%r207, %f125;
	shfl.sync.bfly.b32	%r208|%p12, %r207, 2, 31, -1;
	mov.b32 	%f126, %r208;
	setp.lt.f32 	%p13, %f125, %f126;
	selp.f32 	%f127, %f126, %f125, %p13;
	mov.b32 	%r209, %f127;
	shfl.sync.bfly.b32	%r210|%p14, %r209, 1, 31, -1;
	mov.b32 	%f128, %r210;
	setp.lt.f32 	%p15, %f127, %f128;
	selp.f32 	%f129, %f128, %f127, %p15;
	st.shared.f32 	[%r13], %f129;
	bar.warp.sync 	-1;
	ld.shared.f32 	%f130, [%r13];
	sub.f32 	%f131, %f112, %f130;
	fma.rn.f32 	%f132, %f131, 0f3BBB989D, 0f3F000000;
	cvt.sat.f32.f32 	%f133, %f132;
	mov.f32 	%f134, 0f4B400001;
	mov.f32 	%f135, 0f437C0000;
	fma.rm.f32 	%f136, %f133, %f135, %f134;
	add.f32 	%f137, %f136, 0fCB40007F;
	neg.f32 	%f138, %f137;
	fma.rn.f32 	%f139, %f131, 0f3FB8AA3B, %f138;
	fma.rn.f32 	%f140, %f131, 0f32A57060, %f139;
	mov.b32 	%r211, %f136;
	shl.b32 	%r212, %r211, 23;
	mov.b32 	%f141, %r212;
	ex2.approx.ftz.f32 	%f142, %f140;
	mul.f32 	%f83, %f142, %f141;
	sub.f32 	%f143, %f114, %f130;
	fma.rn.f32 	%f144, %f143, 0f3BBB989D, 0f3F000000;
	cvt.sat.f32.f32 	%f145, %f144;
	fma.rm.f32 	%f146, %f145, %f135, %f134;
	add.f32 	%f147, %f146, 0fCB40007F;
	neg.f32 	%f148, %f147;
	fma.rn.f32 	%f149, %f143, 0f3FB8AA3B, %f148;
	fma.rn.f32 	%f150, %f143, 0f32A57060, %f149;
	mov.b32 	%r213, %f146;
	shl.b32 	%r214, %r213, 23;
	mov.b32 	%f151, %r214;
	ex2.approx.ftz.f32 	%f152, %f150;
	mul.f32 	%f84, %f152, %f151;
	add.f32 	%f153, %f83, %f84;
	sub.f32 	%f154, %f116, %f130;
	fma.rn.f32 	%f155, %f154, 0f3BBB989D, 0f3F000000;
	cvt.sat.f32.f32 	%f156, %f155;
	fma.rm.f32 	%f157, %f156, %f135, %f134;
	add.f32 	%f158, %f157, 0fCB40007F;
	neg.f32 	%f159, %f158;
	fma.rn.f32 	%f160, %f154, 0f3FB8AA3B, %f159;
	fma.rn.f32 	%f161, %f154, 0f32A57060, %f160;
	mov.b32 	%r215, %f157;
	shl.b32 	%r216, %r215, 23;
	mov.b32 	%f162, %r216;
	ex2.approx.ftz.f32 	%f163, %f161;
	mul.f32 	%f85, %f163, %f162;
	add.f32 	%f164, %f85, %f153;
	sub.f32 	%f165, %f118, %f130;
	fma.rn.f32 	%f166, %f165, 0f3BBB989D, 0f3F000000;
	cvt.sat.f32.f32 	%f167, %f166;
	fma.rm.f32 	%f168, %f167, %f135, %f134;
	add.f32 	%f169, %f168, 0fCB40007F;
	neg.f32 	%f170, %f169;
	fma.rn.f32 	%f171, %f165, 0f3FB8AA3B, %f170;
	fma.rn.f32 	%f172, %f165, 0f32A57060, %f171;
	mov.b32 	%r217, %f168;
	shl.b32 	%r218, %r217, 23;
	mov.b32 	%f173, %r218;
	ex2.approx.ftz.f32 	%f174, %f172;
	mul.f32 	%f86, %f174, %f173;
	add.f32 	%f175, %f86, %f164;
	mov.b32 	%r219, %f175;
	shfl.sync.bfly.b32	%r220|%p16, %r219, 16, 31, -1;
	mov.b32 	%f176, %r220;
	add.f32 	%f177, %f175, %f176;
	mov.b32 	%r221, %f177;
	shfl.sync.bfly.b32	%r222|%p17, %r221, 8, 31, -1;
	mov.b32 	%f178, %r222;
	add.f32 	%f179, %f177, %f178;
	mov.b32 	%r223, %f179;
	shfl.sync.bfly.b32	%r224|%p18, %r223, 4, 31, -1;
	mov.b32 	%f180, %r224;
	add.f32 	%f181, %f179, %f180;
	mov.b32 	%r225, %f181;
	shfl.sync.bfly.b32	%r226|%p19, %r225, 2, 31, -1;
	mov.b32 	%f182, %r226;
	add.f32 	%f183, %f181, %f182;
	mov.b32 	%r227, %f183;
	shfl.sync.bfly.b32	%r228|%p20, %r227, 1, 31, -1;
	mov.b32 	%f184, %r228;
	add.f32 	%f185, %f183, %f184;
	st.shared.f32 	[%r14], %f185;
	// begin inline asm
	{  cvt.rn.bf16.f32 %rs1, %f83;}

	// end inline asm
	// begin inline asm
	{  cvt.rn.bf16.f32 %rs2, %f84;}

	// end inline asm
	// begin inline asm
	{  cvt.rn.bf16.f32 %rs3, %f85;}

	// end inline asm
	// begin inline asm
	{  cvt.rn.bf16.f32 %rs4, %f86;}

	// end inline asm
	st.shared.v4.u16 	[%r15], {%rs1, %rs2, %rs3, %rs4};
	ld.shared.f32 	%f186, [%r10+4];
	ld.shared.v4.f32 	{%f187, %f188, %f189, %f190}, [%r12+512];
	mul.f32 	%f191, %f402, %f187;
	max.f32 	%f192, %f191, %f186;
	mul.f32 	%f193, %f402, %f188;
	max.f32 	%f194, %f193, %f192;
	mul.f32 	%f195, %f402, %f189;
	max.f32 	%f196, %f195, %f194;
	mul.f32 	%f197, %f402, %f190;
	max.f32 	%f198, %f197, %f196;
	mov.b32 	%r229, %f198;
	shfl.sync.bfly.b32	%r230|%p21, %r229, 16, 31, -1;
	mov.b32 	%f199, %r230;
	setp.lt.f32 	%p22, %f198, %f199;
	selp.f32 	%f200, %f199, %f198, %p22;
	mov.b32 	%r231, %f200;
	shfl.sync.bfly.b32	%r232|%p23, %r231, 8, 31, -1;
	mov.b32 	%f201, %r232;
	setp.lt.f32 	%p24, %f200, %f201;
	selp.f32 	%f202, %f201, %f200, %p24;
	mov.b32 	%r233, %f202;
	shfl.sync.bfly.b32	%r234|%p25, %r233, 4, 31, -1;
	mov.b32 	%f203, %r234;
	setp.lt.f32 	%p26, %f202, %f203;
	selp.f32 	%f204, %f203, %f202, %p26;
	mov.b32 	%r235, %f204;
	shfl.sync.bfly.b32	%r236|%p27, %r235, 2, 31, -1;
	mov.b32 	%f205, %r236;
	setp.lt.f32 	%p28, %f204, %f205;
	selp.f32 	%f206, %f205, %f204, %p28;
	mov.b32 	%r237, %f206;
	shfl.sync.bfly.b32	%r238|%p29, %r237, 1, 31, -1;
	mov.b32 	%f207, %r238;
	setp.lt.f32 	%p30, %f206, %f207;
	selp.f32 	%f208, %f207, %f206, %p30;
	st.shared.f32 	[%r13+4], %f208;
	bar.warp.sync 	-1;
	ld.shared.f32 	%f209, [%r13+4];
	sub.f32 	%f210, %f191, %f209;
	fma.rn.f32 	%f211, %f210, 0f3BBB989D, 0f3F000000;
	cvt.sat.f32.f32 	%f212, %f211;
	fma.rm.f32 	%f213, %f212, %f135, %f134;
	add.f32 	%f214, %f213, 0fCB40007F;
	neg.f32 	%f215, %f214;
	fma.rn.f32 	%f216, %f210, 0f3FB8AA3B, %f215;
	fma.rn.f32 	%f217, %f210, 0f32A57060, %f216;
	mov.b32 	%r239, %f213;
	shl.b32 	%r240, %r239, 23;
	mov.b32 	%f218, %r240;
	ex2.approx.ftz.f32 	%f219, %f217;
	mul.f32 	%f87, %f219, %f218;
	sub.f32 	%f220, %f193, %f209;
	fma.rn.f32 	%f221, %f220, 0f3BBB989D, 0f3F000000;
	cvt.sat.f32.f32 	%f222, %f221;
	fma.rm.f32 	%f223, %f222, %f135, %f134;
	add.f32 	%f224, %f223, 0fCB40007F;
	neg.f32 	%f225, %f224;
	fma.rn.f32 	%f226, %f220, 0f3FB8AA3B, %f225;
	fma.rn.f32 	%f227, %f220, 0f32A57060, %f226;
	mov.b32 	%r241, %f223;
	shl.b32 	%r242, %r241, 23;
	mov.b32 	%f228, %r242;
	ex2.approx.ftz.f32 	%f229, %f227;
	mul.f32 	%f88, %f229, %f228;
	add.f32 	%f230, %f87, %f88;
	sub.f32 	%f231, %f195, %f209;
	fma.rn.f32 	%f232, %f231, 0f3BBB989D, 0f3F000000;
	cvt.sat.f32.f32 	%f233, %f232;
	fma.rm.f32 	%f234, %f233, %f135, %f134;
	add.f32 	%f235, %f234, 0fCB40007F;
	neg.f32 	%f236, %f235;
	fma.rn.f32 	%f237, %f231, 0f3FB8AA3B, %f236;
	fma.rn.f32 	%f238, %f231, 0f32A57060, %f237;
	mov.b32 	%r243, %f234;
	shl.b32 	%r244, %r243, 23;
	mov.b32 	%f239, %r244;
	ex2.approx.ftz.f32 	%f240, %f238;
	mul.f32 	%f89, %f240, %f239;
	add.f32 	%f241, %f89, %f230;
	sub.f32 	%f242, %f197, %f209;
	fma.rn.f32 	%f243, %f242, 0f3BBB989D, 0f3F000000;
	cvt.sat.f32.f32 	%f244, %f243;
	fma.rm.f32 	%f245, %f244, %f135, %f134;
	add.f32 	%f246, %f245, 0fCB40007F;
	neg.f32 	%f247, %f246;
	fma.rn.f32 	%f248, %f242, 0f3FB8AA3B, %f247;
	fma.rn.f32 	%f249, %f242, 0f32A57060, %f248;
	mov.b32 	%r245, %f245;
	shl.b32 	%r246, %r245, 23;
	mov.b32 	%f250, %r246;
	ex2.approx.ftz.f32 	%f251, %f249;
	mul.f32 	%f90, %f251, %f250;
	add.f32 	%f252, %f90, %f241;
	mov.b32 	%r247, %f252;
	shfl.sync.bfly.b32	%r248|%p31, %r247, 16, 31, -1;
	mov.b32 	%f253, %r248;
	add.f32 	%f254, %f252, %f253;
	mov.b32 	%r249, %f254;
	shfl.sync.bfly.b32	%r250|%p32, %r249, 8, 31, -1;
	mov.b32 	%f255, %r250;
	add.f32 	%f256, %f254, %f255;
	mov.b32 	%r251, %f256;
	shfl.sync.bfly.b32	%r252|%p33, %r251, 4, 31, -1;
	mov.b32 	%f257, %r252;
	add.f32 	%f258, %f256, %f257;
	mov.b32 	%r253, %f258;
	shfl.sync.bfly.b32	%r254|%p34, %r253, 2, 31, -1;
	mov.b32 	%f259, %r254;
	add.f32 	%f260, %f258, %f259;
	mov.b32 	%r255, %f260;
	shfl.sync.bfly.b32	%r256|%p35, %r255, 1, 31, -1;
	mov.b32 	%f261, %r256;
	add.f32 	%f262, %f260, %f261;
	st.shared.f32 	[%r14+4], %f262;
	// begin inline asm
	{  cvt.rn.bf16.f32 %rs5, %f87;}

	// end inline asm
	// begin inline asm
	{  cvt.rn.bf16.f32 %rs6, %f88;}

	// end inline asm
	// begin inline asm
	{  cvt.rn.bf16.f32 %rs7, %f89;}

	// end inline asm
	// begin inline asm
	{  cvt.rn.bf16.f32 %rs8, %f90;}

	// end inline asm
	st.shared.v4.u16 	[%r15+272], {%rs5, %rs6, %rs7, %rs8};
	bar.sync 	0;
	mul.wide.u32 	%rd48, %r17, 2;
	add.s64 	%rd49, %rd73, %rd48;
	ld.global.nc.v4.u32 	{%r257, %r258, %r259, %r260}, [%rd49];
	st.shared.v4.u32 	[%r16], {%r257, %r258, %r259, %r260};
	mul.wide.u32 	%rd50, %r174, 2;
	add.s64 	%rd51, %rd73, %rd50;
	ld.global.nc.v4.u32 	{%r261, %r262, %r263, %r264}, [%rd51];
	st.shared.v4.u32 	[%r16+544], {%r261, %r262, %r263, %r264};
	mul.wide.u32 	%rd52, %r173, 2;
	add.s64 	%rd53, %rd73, %rd52;
	ld.global.nc.v4.u32 	{%r265, %r266, %r267, %r268}, [%rd53];
	st.shared.v4.u32 	[%r16+1088], {%r265, %r266, %r267, %r268};
	mul.wide.u32 	%rd54, %r172, 2;
	add.s64 	%rd55, %rd73, %rd54;
	ld.global.nc.v4.u32 	{%r269, %r270, %r271, %r272}, [%rd55];
	st.shared.v4.u32 	[%r16+1632], {%r269, %r270, %r271, %r272};
	mul.wide.u32 	%rd56, %r171, 2;
	add.s64 	%rd57, %rd73, %rd56;
	ld.global.nc.v4.u32 	{%r273, %r274, %r275, %r276}, [%rd57];
	st.shared.v4.u32 	[%r16+2176], {%r273, %r274, %r275, %r276};
	mul.wide.u32 	%rd58, %r170, 2;
	add.s64 	%rd59, %rd73, %rd58;
	ld.global.nc.v4.u32 	{%r277, %r278, %r279, %r280}, [%rd59];
	st.shared.v4.u32 	[%r16+2720], {%r277, %r278, %r279, %r280};
	mul.wide.u32 	%rd60, %r169, 2;
	add.s64 	%rd61, %rd73, %rd60;
	ld.global.nc.v4.u32 	{%r281, %r282, %r283, %r284}, [%rd61];
	st.shared.v4.u32 	[%r16+3264], {%r281, %r282, %r283, %r284};
	mul.wide.u32 	%rd62, %r168, 2;
	add.s64 	%rd63, %rd73, %rd62;
	ld.global.nc.v4.u32 	{%r285, %r286, %r287, %r288}, [%rd63];
	st.shared.v4.u32 	[%r16+3808], {%r285, %r286, %r287, %r288};
	bar.sync 	0;
	mov.b32 	%r289, 136;
	wmma.load.a.sync.aligned.row.m16n16k16.bf16 	{%r290, %r291, %r292, %r293}, [%rd8], %r289;
	wmma.load.b.sync.aligned.row.m16n16k16.bf16 	{%r294, %r295, %r296, %r297}, [%rd9], %r289;
	mov.f32 	%f263, 0f00000000;
	wmma.mma.sync.aligned.row.row.m16n16k16.f32.bf16.bf16.f32 {%f264, %f265, %f266, %f267, %f268, %f269, %f270, %f271}, {%r290, %r291, %r292, %r293}, {%r294, %r295, %r296, %r297}, {%f263, %f263, %f263, %f263, %f263, %f263, %f263, %f263};
	wmma.load.a.sync.aligned.row.m16n16k16.bf16 	{%r298, %r299, %r300, %r301}, [%rd8+32], %r289;
	wmma.load.b.sync.aligned.row.m16n16k16.bf16 	{%r302, %r303, %r304, %r305}, [%rd9+4352], %r289;
	wmma.mma.sync.aligned.row.row.m16n16k16.f32.bf16.bf16.f32 {%f272, %f273, %f274, %f275, %f276, %f277, %f278, %f279}, {%r298, %r299, %r300, %r301}, {%r302, %r303, %r304, %r305}, {%f264, %f265, %f266, %f267, %f268, %f269, %f270, %f271};
	wmma.load.a.sync.aligned.row.m16n16k16.bf16 	{%r306, %r307, %r308, %r309}, [%rd8+64], %r289;
	wmma.load.b.sync.aligned.row.m16n16k16.bf16 	{%r310, %r311, %r312, %r313}, [%rd9+8704], %r289;
	wmma.mma.sync.aligned.row.row.m16n16k16.f32.bf16.bf16.f32 {%f280, %f281, %f282, %f283, %f284, %f285, %f286, %f287}, {%r306, %r307, %r308, %r309}, {%r310, %r311, %r312, %r313}, {%f272, %f273, %f274, %f275, %f276, %f277, %f278, %f279};
	wmma.load.a.sync.aligned.row.m16n16k16.bf16 	{%r314, %r315, %r316, %r317}, [%rd8+96], %r289;
	wmma.load.b.sync.aligned.row.m16n16k16.bf16 	{%r318, %r319, %r320, %r321}, [%rd9+13056], %r289;
	wmma.mma.sync.aligned.row.row.m16n16k16.f32.bf16.bf16.f32 {%f288, %f289, %f290, %f291, %f292, %f293, %f294, %f295}, {%r314, %r315, %r316, %r317}, {%r318, %r319, %r320, %r321}, {%f280, %f281, %f282, %f283, %f284, %f285, %f286, %f287};
	wmma.load.a.sync.aligned.row.m16n16k16.bf16 	{%r322, %r323, %r324, %r325}, [%rd8+128], %r289;
	wmma.load.b.sync.aligned.row.m16n16k16.bf16 	{%r326, %r327, %r328, %r329}, [%rd9+17408], %r289;
	wmma.mma.sync.aligned.row.row.m16n16k16.f32.bf16.bf16.f32 {%f296, %f297, %f298, %f299, %f300, %f301, %f302, %f303}, {%r322, %r323, %r324, %r325}, {%r326, %r327, %r328, %r329}, {%f288, %f289, %f290, %f291, %f292, %f293, %f294, %f295};
	wmma.load.a.sync.aligned.row.m16n16k16.bf16 	{%r330, %r331, %r332, %r333}, [%rd8+160], %r289;
	wmma.load.b.sync.aligned.row.m16n16k16.bf16 	{%r334, %r335, %r336, %r337}, [%rd9+21760], %r289;
	wmma.mma.sync.aligned.row.row.m16n16k16.f32.bf16.bf16.f32 {%f304, %f305, %f306, %f307, %f308, %f309, %f310, %f311}, {%r330, %r331, %r332, %r333}, {%r334, %r335, %r336, %r337}, {%f296, %f297, %f298, %f299, %f300, %f301, %f302, %f303};
	wmma.load.a.sync.aligned.row.m16n16k16.bf16 	{%r338, %r339, %r340, %r341}, [%rd8+192], %r289;
	wmma.load.b.sync.aligned.row.m16n16k16.bf16 	{%r342, %r343, %r344, %r345}, [%rd9+26112], %r289;
	wmma.mma.sync.aligned.row.row.m16n16k16.f32.bf16.bf16.f32 {%f312, %f313, %f314, %f315, %f316, %f317, %f318, %f319}, {%r338, %r339, %r340, %r341}, {%r342, %r343, %r344, %r345}, {%f304, %f305, %f306, %f307, %f308, %f309, %f310, %f311};
	wmma.load.a.sync.aligned.row.m16n16k16.bf16 	{%r346, %r347, %r348, %r349}, [%rd8+224], %r289;
	wmma.load.b.sync.aligned.row.m16n16k16.bf16 	{%r350, %r351, %r352, %r353}, [%rd9+30464], %r289;
	wmma.mma.sync.aligned.row.row.m16n16k16.f32.bf16.bf16.f32 {%f320, %f321, %f322, %f323, %f324, %f325, %f326, %f327}, {%r346, %r347, %r348, %r349}, {%r350, %r351, %r352, %r353}, {%f312, %f313, %f314, %f315, %f316, %f317, %f318, %f319};
	bar.sync 	0;
	add.s32 	%r354, %r6, -4352;
	wmma.store.d.sync.aligned.row.m16n16k16.shared.f32 	[%r354], {%f320, %f321, %f322, %f323, %f324, %f325, %f326, %f327}, %r200;
	bar.sync 	0;
	setp.ne.s32 	%p36, %r378, 0;
	@%p36 bra 	$L__BB0_13;
	ld.shared.v4.f32 	{%f407, %f408, %f409, %f410}, [%r12+-4352];
	st.global.v4.f32 	[%rd10], {%f407, %f408, %f409, %f410};
	ld.shared.v4.f32 	{%f403, %f404, %f405, %f406}, [%r12+-3840];
	st.global.v4.f32 	[%rd10+512], {%f403, %f404, %f405, %f406};
	bra.uni 	$L__BB0_14;
$L__BB0_13:
	ld.shared.f32 	%f328, [%r10];
	ld.shared.f32 	%f329, [%r13];
	sub.f32 	%f330, %f328, %f329;
	fma.rn.f32 	%f331, %f330, 0f3BBB989D, 0f3F000000;
	cvt.sat.f32.f32 	%f332, %f331;
	mov.f32 	%f333, 0f4B400001;
	mov.f32 	%f334, 0f437C0000;
	fma.rm.f32 	%f335, %f332, %f334, %f333;
	add.f32 	%f336, %f335, 0fCB40007F;
	neg.f32 	%f337, %f336;
	fma.rn.f32 	%f338, %f330, 0f3FB8AA3B, %f337;
	fma.rn.f32 	%f339, %f330, 0f32A57060, %f338;
	mov.b32 	%r355, %f335;
	shl.b32 	%r356, %r355, 23;
	mov.b32 	%f340, %r356;
	ex2.approx.ftz.f32 	%f341, %f339;
	mul.f32 	%f342, %f341, %f340;
	ld.global.v4.f32 	{%f343, %f344, %f345, %f346}, [%rd10];
	ld.shared.v4.f32 	{%f347, %f348, %f349, %f350}, [%r12+-4352];
	fma.rn.f32 	%f407, %f343, %f342, %f347;
	fma.rn.f32 	%f408, %f342, %f344, %f348;
	fma.rn.f32 	%f409, %f342, %f345, %f349;
	fma.rn.f32 	%f410, %f342, %f346, %f350;
	st.global.v4.f32 	[%rd10], {%f407, %f408, %f409, %f410};
	ld.shared.f32 	%f351, [%r10+4];
	ld.shared.f32 	%f352, [%r13+4];
	sub.f32 	%f353, %f351, %f352;
	fma.rn.f32 	%f354, %f353, 0f3BBB989D, 0f3F000000;
	cvt.sat.f32.f32 	%f355, %f354;
	fma.rm.f32 	%f356, %f355, %f334, %f333;
	add.f32 	%f357, %f356, 0fCB40007F;
	neg.f32 	%f358, %f357;
	fma.rn.f32 	%f359, %f353, 0f3FB8AA3B, %f358;
	fma.rn.f32 	%f360, %f353, 0f32A57060, %f359;
	mov.b32 	%r357, %f356;
	shl.b32 	%r358, %r357, 23;
	mov.b32 	%f361, %r358;
	ex2.approx.ftz.f32 	%f362, %f360;
	mul.f32 	%f363, %f362, %f361;
	ld.global.v4.f32 	{%f364, %f365, %f366, %f367}, [%rd11];
	ld.shared.v4.f32 	{%f368, %f369, %f370, %f371}, [%r12+-3840];
	fma.rn.f32 	%f403, %f364, %f363, %f368;
	fma.rn.f32 	%f404, %f363, %f365, %f369;
	fma.rn.f32 	%f405, %f363, %f366, %f370;
	fma.rn.f32 	%f406, %f363, %f367, %f371;
	st.global.v4.f32 	[%rd11], {%f403, %f404, %f405, %f406};
$L__BB0_14:
	setp.gt.u32 	%p37, %r1, 15;
	bar.sync 	0;
	@%p37 bra 	$L__BB0_16;
	shl.b32 	%r359, %r1, 2;
	mov.u32 	%r360, _ZZ27infer_flash_gqa_bf16_kernelPK13__nv_bfloat16S1_S1_fPS_PfE6rowmax;
	add.s32 	%r361, %r360, %r359;
	ld.shared.f32 	%f372, [%r361];
	mov.u32 	%r362, _ZZ27infer_flash_gqa_bf16_kernelPK13__nv_bfloat16S1_S1_fPS_PfE9newrowmax;
	add.s32 	%r363, %r362, %r359;
	ld.shared.f32 	%f373, [%r363];
	sub.f32 	%f374, %f372, %f373;
	fma.rn.f32 	%f375, %f374, 0f3BBB989D, 0f3F000000;
	cvt.sat.f32.f32 	%f376, %f375;
	mov.f32 	%f377, 0f4B400001;
	mov.f32 	%f378, 0f437C0000;
	fma.rm.f32 	%f379, %f376, %f378, %f377;
	add.f32 	%f380, %f379, 0fCB40007F;
	neg.f32 	%f381, %f380;
	fma.rn.f32 	%f382, %f374, 0f3FB8AA3B, %f381;
	fma.rn.f32 	%f383, %f374, 0f32A57060, %f382;
	mov.b32 	%r364, %f379;
	shl.b32 	%r365, %r364, 23;
	mov.b32 	%f384, %r365;
	ex2.approx.ftz.f32 	%f385, %f383;
	mul.f32 	%f386, %f385, %f384;
	mov.u32 	%r366, _ZZ27infer_flash_gqa_bf16_kernelPK13__nv_bfloat16S1_S1_fPS_PfE6rowsum;
	add.s32 	%r367, %r366, %r359;
	ld.shared.f32 	%f387, [%r367];
	mov.u32 	%r368, _ZZ27infer_flash_gqa_bf16_kernelPK13__nv_bfloat16S1_S1_fPS_PfE9newrowsum;
	add.s32 	%r369, %r368, %r359;
	ld.shared.f32 	%f388, [%r369];
	fma.rn.f32 	%f389, %f387, %f386, %f388;
	st.shared.f32 	[%r367], %f389;
	st.shared.f32 	[%r361], %f373;
$L__BB0_16:
	add.s64 	%rd72, %rd72, 262144;
	add.s64 	%rd73, %rd73, 262144;
	add.s32 	%r378, %r378, 1;
	setp.ne.s32 	%p38, %r378, 32;
	@%p38 bra 	$L__BB0_3;
	ld.param.u64 	%rd70, [_Z27infer_flash_gqa_bf16_kernelPK13__nv_bfloat16S1_S1_fPS_Pf_param_4];
	bar.sync 	0;
	shl.b32 	%r370, %r3, 2;
	mov.u32 	%r371, _ZZ27infer_flash_gqa_bf16_kernelPK13__nv_bfloat16S1_S1_fPS_PfE6rowsum;
	add.s32 	%r372, %r371, %r370;
	ld.shared.f32 	%f398, [%r372];
	rcp.rn.f32 	%f399, %f398;
	mul.f32 	%f390, %f407, %f399;
	// begin inline asm
	{  cvt.rn.bf16.f32 %rs9, %f390;}

	// end inline asm
	cvta.to.global.u64 	%rd64, %rd70;
	mov.u32 	%r373, %ctaid.y;
	shl.b32 	%r374, %r373, 14;
	mov.u32 	%r375, %ctaid.x;
	shl.b32 	%r376, %r375, 11;
	add.s32 	%r377, %r374, %r376;
	mul.wide.u32 	%rd65, %r377, 2;
	add.s64 	%rd66, %rd64, %rd65;
	mul.wide.u32 	%rd67, %r11, 2;
	add.s64 	%rd68, %rd66, %rd67;
	st.global.u16 	[%rd68], %rs9;
	mul.f32 	%f391, %f399, %f408;
	// begin inline asm
	{  cvt.rn.bf16.f32 %rs10, %f391;}

	// end inline asm
	st.global.u16 	[%rd68+2], %rs10;
	mul.f32 	%f392, %f399, %f409;
	// begin inline asm
	{  cvt.rn.bf16.f32 %rs11, %f392;}

	// end inline asm
	st.global.u16 	[%rd68+4], %rs11;
	mul.f32 	%f393, %f399, %f410;
	// begin inline asm
	{  cvt.rn.bf16.f32 %rs12, %f393;}

	// end inline asm
	st.global.u16 	[%rd68+6], %rs12;
	ld.shared.f32 	%f400, [%r372+4];
	rcp.rn.f32 	%f401, %f400;
	mul.f32 	%f394, %f403, %f401;
	// begin inline asm
	{  cvt.rn.bf16.f32 %rs13, %f394;}

	// end inline asm
	st.global.u16 	[%rd68+256], %rs13;
	mul.f32 	%f395, %f401, %f404;
	// begin inline asm
	{  cvt.rn.bf16.f32 %rs14, %f395;}

	// end inline asm
	st.global.u16 	[%rd68+258], %rs14;
	mul.f32 	%f396, %f401, %f405;
	// begin inline asm
	{  cvt.rn.bf16.f32 %rs15, %f396;}

	// end inline asm
	st.global.u16 	[%rd68+260], %rs15;
	mul.f32 	%f397, %f401, %f406;
	// begin inline asm
	{  cvt.rn.bf16.f32 %rs16, %f397;}

	// end inline asm
	st.global.u16 	[%rd68+262], %rs16;
	ret;

}


// ===== COMPILED SASS (sm_100) =====

	.target	sm_100

	.elftype	@"ET_EXEC"


//--------------------- .note.nv.tkinfo           --------------------------
	.section	.note.nv.tkinfo,"",@"SHT_NOTE"
	.sectionflags	@"SHF_NOTE_NV_TKINFO"
	.tkinfo
        /*0018*/ 	.word	0x00000002
        /*0030*/ 	.string	""
        /*0030*/ 	.string	"ptxas"
        /*0030*/ 	.string	"Cuda compilation tools, release 13.0, V13.0.88"
        /*0030*/ 	.string	"Build cuda_13.0.r13.0/compiler.36424714_0"
        /*0030*/ 	.string	"-arch sm_100 -m 64 "



//--------------------- .note.nv.cuinfo           --------------------------
	.section	.note.nv.cuinfo,"",@"SHT_NOTE"
	.sectionflags	@"SHF_NOTE_NV_CUINFO"
        /*0018*/ 	.short	0x0002
        /*001a*/ 	.short	0x0064
        /*001c*/ 	.short	0x0082
	.zero		2


//--------------------- .nv.info                  --------------------------
	.section	.nv.info,"",@"SHT_CUDA_INFO"
	.align	4


	//----- nvinfo : EIATTR_REGCOUNT
	.align		4
        /*0000*/ 	.byte	0x04, 0x2f
        /*0002*/ 	.short	(.L_11 - .L_10)
	.align		4
.L_10:
        /*0004*/ 	.word	index@(_Z27infer_flash_gqa_bf16_kernelPK13__nv_bfloat16S1_S1_fPS_Pf)
        /*0008*/ 	.word	0x0000003a


	//----- nvinfo : EIATTR_FRAME_SIZE
	.align		4
.L_11:
        /*000c*/ 	.byte	0x04, 0x11
        /*000e*/ 	.short	(.L_13 - .L_12)
	.align		4
.L_12:
        /*0010*/ 	.word	index@($__internal_0_$__cuda_sm20_rcp_rn_f32_slowpath)
        /*0014*/ 	.word	0x00000000


	//----- nvinfo : EIATTR_FRAME_SIZE
	.align		4
.L_13:
        /*0018*/ 	.byte	0x04, 0x11
        /*001a*/ 	.short	(.L_15 - .L_14)
	.align		4
.L_14:
        /*001c*/ 	.word	index@(_Z27infer_flash_gqa_bf16_kernelPK13__nv_bfloat16S1_S1_fPS_Pf)
        /*0020*/ 	.word	0x00000000


	//----- nvinfo : EIATTR_MIN_STACK_SIZE
	.align		4
.L_15:
        /*0024*/ 	.byte	0x04, 0x12
        /*0026*/ 	.short	(.L_17 - .L_16)
	.align		4
.L_16:
        /*0028*/ 	.word	index@(_Z27infer_flash_gqa_bf16_kernelPK13__nv_bfloat16S1_S1_fPS_Pf)
        /*002c*/ 	.word	0x00000000
.L_17:


//--------------------- .nv.compat                --------------------------
	.section	.nv.compat,"",@"SHT_CUDA_COMPAT_INFO"
	.align	4
        /*0000*/ 	.byte	0x02, 0x09, 0x00, 0x00, 0x02, 0x02, 0x01, 0x00, 0x02, 0x05, 0x05, 0x00, 0x03, 0x07, 0x01, 0x01
        /*0010*/ 	.byte	0x02, 0x03, 0x00, 0x00, 0x02, 0x06, 0x01, 0x00, 0x04, 0x0b, 0x08, 0x00, 0x09, 0x00, 0x00, 0x00
        /*0020*/ 	.byte	0x00, 0x00, 0x00, 0x00


//--------------------- .nv.info._Z27infer_flash_gqa_bf16_kernelPK13__nv_bfloat16S1_S1_fPS_Pf --------------------------
	.section	.nv.info._Z27infer_flash_gqa_bf16_kernelPK13__nv_bfloat16S1_S1_fPS_Pf,"",@"SHT_CUDA_INFO"
	.sectionflags	@""
	.align	4


	//----- nvinfo : EIATTR_CUDA_API_VERSION
	.align		4
        /*0000*/ 	.byte	0x04, 0x37
        /*0002*/ 	.short	(.L_19 - .L_18)
.L_18:
        /*0004*/ 	.word	0x00000082


	//----- nvinfo : EIATTR_KPARAM_INFO
	.align		4
.L_19:
        /*0008*/ 	.byte	0x04, 0x17
        /*000a*/ 	.short	(.L_21 - .L_20)
.L_20:
        /*000c*/ 	.word	0x00000000
        /*0010*/ 	.short	0x0005
        /*0012*/ 	.short	0x0028
        /*0014*/ 	.byte	0x00, 0xf5, 0x21, 0x00


	//----- nvinfo : EIATTR_KPARAM_INFO
	.align		4
.L_21:
        /*0018*/ 	.byte	0x04, 0x17
        /*001a*/ 	.short	(.L_23 - .L_22)
.L_22:
        /*001c*/ 	.word	0x00000000
        /*0020*/ 	.short	0x0004
        /*0022*/ 	.short	0x0020
        /*0024*/ 	.byte	0x00, 0xf5, 0x21, 0x00


	//----- nvinfo : EIATTR_KPARAM_INFO
	.align		4
.L_23:
        /*0028*/ 	.byte	0x04, 0x17
        /*002a*/ 	.short	(.L_25 - .L_24)
.L_24:
        /*002c*/ 	.word	0x00000000
        /*0030*/ 	.short	0x0003
        /*0032*/ 	.short	0x0018
        /*0034*/ 	.byte	0x00, 0xf0, 0x11, 0x00


	//----- nvinfo : EIATTR_KPARAM_INFO
	.align		4
.L_25:
        /*0038*/ 	.byte	0x04, 0x17
        /*003a*/ 	.short	(.L_27 - .L_26)
.L_26:
        /*003c*/ 	.word	0x00000000
        /*0040*/ 	.short	0x0002
        /*0042*/ 	.short	0x0010
        /*0044*/ 	.byte	0x00, 0xf5, 0x21, 0x00


	//----- nvinfo : EIATTR_KPARAM_INFO
	.align		4
.L_27:
        /*0048*/ 	.byte	0x04, 0x17
        /*004a*/ 	.short	(.L_29 - .L_28)
.L_28:
        /*004c*/ 	.word	0x00000000
        /*0050*/ 	.short	0x0001
        /*0052*/ 	.short	0x0008
        /*0054*/ 	.byte	0x00, 0xf5, 0x21, 0x00


	//----- nvinfo : EIATTR_KPARAM_INFO
	.align		4
.L_29:
        /*0058*/ 	.byte	0x04, 0x17
        /*005a*/ 	.short	(.L_31 - .L_30)
.L_30:
        /*005c*/ 	.word	0x00000000
        /*0060*/ 	.short	0x0000
        /*0062*/ 	.short	0x0000
        /*0064*/ 	.byte	0x00, 0xf5, 0x21, 0x00


	//----- nvinfo : EIATTR_SPARSE_MMA_MASK
	.align		4
.L_31:
        /*0068*/ 	.byte	0x03, 0x50
        /*006a*/ 	.short	0x0000


	//----- nvinfo : EIATTR_WMMA_USED
	.align		4
        /*006c*/ 	.byte	0x01, 0x2b
	.zero		2


	//----- nvinfo : EIATTR_MAXREG_COUNT
	.align		4
        /*0070*/ 	.byte	0x03, 0x1b
        /*0072*/ 	.short	0x00ff


	//----- nvinfo : EIATTR_NUM_BARRIERS
	.align		4
        /*0074*/ 	.byte	0x02, 0x4c
        /*0076*/ 	.byte	0x01
	.zero		1


	//----- nvinfo : EIATTR_MERCURY_ISA_VERSION
	.align		4
        /*0078*/ 	.byte	0x03, 0x5f
        /*007a*/ 	.short	0x0101


	//----- nvinfo : EIATTR_COOP_GROUP_MASK_REGIDS
	.align		4
        /*007c*/ 	.byte	0x04, 0x29
        /*007e*/ 	.short	(.L_33 - .L_32)


	//   ....[0]....
.L_32:
        /*0080*/ 	.word	0xffffffff


	//   ....[1]....
        /*0084*/ 	.word	0xffffffff


	//   ....[2]....
        /*0088*/ 	.word	0xffffffff


	//   ....[3]....
        /*008c*/ 	.word	0xffffffff


	//   ....[4]....
        /*0090*/ 	.word	0xffffffff


	//   ....[5]....
        /*0094*/ 	.word	0xffffffff


	//   ....[6]....
        /*0098*/ 	.word	0xffffffff


	//   ....[7]....
        /*009c*/ 	.word	0xffffffff


	//   ....[8]....
        /*00a0*/ 	.word	0xffffffff


	//   ....[9]....
        /*00a4*/ 	.word	0xffffffff


	//   ....[10]....
        /*00a8*/ 	.word	0xffffffff


	//   ....[11]....
        /*00ac*/ 	.word	0xffffffff


	//   ....[12]....
        /*00b0*/ 	.word	0xffffffff


	//   ....[13]....
        /*00b4*/ 	.word	0xffffffff


	//   ....[14]....
        /*00b8*/ 	.word	0xffffffff


	//   ....[15]....
        /*00bc*/ 	.word	0xffffffff


	//   ....[16]....
        /*00c0*/ 	.word	0xffffffff


	//   ....[17]....
        /*00c4*/ 	.word	0xffffffff


	//   ....[18]....
        /*00c8*/ 	.word	0xffffffff


	//   ....[19]....
        /*00cc*/ 	.word	0xffffffff


	//   ....[20]....
        /*00d0*/ 	.word	0xffffffff


	//   ....[21]....
        /*00d4*/ 	.word	0xffffffff


	//----- nvinfo : EIATTR_COOP_GROUP_INSTR_OFFSETS
	.align		4
.L_33:
        /*00d8*/ 	.byte	0x04, 0x28
        /*00da*/ 	.short	(.L_35 - .L_34)


	//   ....[0]....
.L_34:
        /*00dc*/ 	.word	0x00001290


	//   ....[1]....
        /*00e0*/ 	.word	0x000012c0


	//   ....[2]....
        /*00e4*/ 	.word	0x000012f0


	//   ....[3]....
        /*00e8*/ 	.word	0x00001320


	//   ....[4]....
        /*00ec*/ 	.word	0x00001350


	//   ....[5]....
        /*00f0*/ 	.word	0x00001390


	//   ....[6]....
        /*00f4*/ 	.word	0x00001640


	//   ....[7]....
        /*00f8*/ 	.word	0x00001660


	//   ....[8]....
        /*00fc*/ 	.word	0x00001680


	//   ....[9]....
        /*0100*/ 	.word	0x000016a0


	//   ....[10]....
        /*0104*/ 	.word	0x000016c0


	//   ....[11]....
        /*0108*/ 	.word	0x000017a0


	//   ....[12]....
        /*010c*/ 	.word	0x000017d0


	//   ....[13]....
        /*0110*/ 	.word	0x00001800


	//   ....[14]....
        /*0114*/ 	.word	0x00001830


	//   ....[15]....
        /*0118*/ 	.word	0x00001860


	//   ....[16]....
        /*011c*/ 	.word	0x000018a0


	//   ....[17]....
        /*0120*/ 	.word	0x00001b30


	//   ....[18]....
        /*0124*/ 	.word	0x00001b50


	//   ....[19]....
        /*0128*/ 	.word	0x00001b70


	//   ....[20]....
        /*012c*/ 	.word	0x00001b90


	//   ....[21]....
        /*0130*/ 	.word	0x00001bd0


	//----- nvinfo : EIATTR_VRC_CTA_INIT_COUNT
	.align		4
.L_35:
        /*0134*/ 	.byte	0x02, 0x4a
	.zero		1
	.zero		1


	//----- nvinfo : EIATTR_EXIT_INSTR_OFFSETS
	.align		4
        /*0138*/ 	.byte	0x04, 0x1c
        /*013a*/ 	.short	(.L_37 - .L_36)


	//   ....[0]....
.L_36:
        /*013c*/ 	.word	0x00003010


	//----- nvinfo : EIATTR_CRS_STACK_SIZE
	.align		4
.L_37:
        /*0140*/ 	.byte	0x04, 0x1e
        /*0142*/ 	.short	(.L_39 - .L_38)
.L_38:
        /*0144*/ 	.word	0x00000000


	//----- nvinfo : EIATTR_CBANK_PARAM_SIZE
	.align		4
.L_39:
        /*0148*/ 	.byte	0x03, 0x19
        /*014a*/ 	.short	0x0030


	//----- nvinfo : EIATTR_PARAM_CBANK
	.align		4
        /*014c*/ 	.byte	0x04, 0x0a
        /*014e*/ 	.short	(.L_41 - .L_40)
	.align		4
.L_40:
        /*0150*/ 	.word	index@(.nv.constant0._Z27infer_flash_gqa_bf16_kernelPK13__nv_bfloat16S1_S1_fPS_Pf)
        /*0154*/ 	.short	0x0380
        /*0156*/ 	.short	0x0030


	//----- nvinfo : EIATTR_SW_WAR
	.align		4
.L_41:
        /*0158*/ 	.byte	0x04, 0x36
        /*015a*/ 	.short	(.L_43 - .L_42)
.L_42:
        /*015c*/ 	.word	0x00000008
.L_43:


//--------------------- .nv.callgraph             --------------------------
	.section	.nv.callgraph,"",@"SHT_CUDA_CALLGRAPH"
	.align	4
	.sectionentsize	8
	.align		4
        /*0000*/ 	.word	0x00000000
	.align		4
        /*0004*/ 	.word	0xffffffff
	.align		4
        /*0008*/ 	.word	0x00000000
	.align		4
        /*000c*/ 	.word	0xfffffffe
	.align		4
        /*0010*/ 	.word	0x00000000
	.align		4
        /*0014*/ 	.word	0xfffffffd
	.align		4
        /*0018*/ 	.word	0x00000000
	.align		4
        /*001c*/ 	.word	0xfffffffc


//--------------------- .nv.constant4             --------------------------
	.section	.nv.constant4,"a",@progbits
	.align	8
	.align		8
.nv.constant4:
        /*0000*/ 	.dword	_ZN34_INTERNAL_8ffa856c_4_k_cu_fc89dda24cuda3std3__436_GLOBAL__N__8ffa856c_4_k_cu_fc89dda26ignoreE
	.align		8
        /*0008*/ 	.dword	_ZN34_INTERNAL_8ffa856c_4_k_cu_fc89dda24cuda3std3__45__cpo5beginE
	.align		8
        /*0010*/ 	.dword	_ZN34_INTERNAL_8ffa856c_4_k_cu_fc89dda24cuda3std3__45__cpo3endE
	.align		8
        /*0018*/ 	.dword	_ZN34_INTERNAL_8ffa856c_4_k_cu_fc89dda24cuda3std3__45__cpo6cbeginE
	.align		8
        /*0020*/ 	.dword	_ZN34_INTERNAL_8ffa856c_4_k_cu_fc89dda24cuda3std3__45__cpo4cendE
	.align		8
        /*0028*/ 	.dword	_ZN34_INTERNAL_8ffa856c_4_k_cu_fc89dda24cuda3std3__419piecewise_constructE
	.align		8
        /*0030*/ 	.dword	_ZN34_INTERNAL_8ffa856c_4_k_cu_fc89dda24cuda3std3__48in_placeE
	.align		8
        /*0038*/ 	.dword	_ZN34_INTERNAL_8ffa856c_4_k_cu_fc89dda24cuda3std6ranges3__45__cpo4swapE
	.align		8
        /*0040*/ 	.dword	_ZN34_INTERNAL_8ffa856c_4_k_cu_fc89dda24cuda3std6ranges3__45__cpo9iter_moveE
	.align		8
        /*0048*/ 	.dword	_ZN34_INTERNAL_8ffa856c_4_k_cu_fc89dda24cuda3std6ranges3__45__cpo7advanceE


//--------------------- .text._Z27infer_flash_gqa_bf16_kernelPK13__nv_bfloat16S1_S1_fPS_Pf --------------------------
	.section	.text._Z27infer_flash_gqa_bf16_kernelPK13__nv_bfloat16S1_S1_fPS_Pf,"ax",@progbits
	.align	128
        .global         _Z27infer_flash_gqa_bf16_kernelPK13__nv_bfloat16S1_S1_fPS_Pf
        .type           _Z27infer_flash_gqa_bf16_kernelPK13__nv_bfloat16S1_S1_fPS_Pf,@function
        .size           _Z27infer_flash_gqa_bf16_kernelPK13__nv_bfloat16S1_S1_fPS_Pf,(.L_x_17 - _Z27infer_flash_gqa_bf16_kernelPK13__nv_bfloat16S1_S1_fPS_Pf)
        .other          _Z27infer_flash_gqa_bf16_kernelPK13__nv_bfloat16S1_S1_fPS_Pf,@"STO_CUDA_ENTRY STV_DEFAULT"
_Z27infer_flash_gqa_bf16_kernelPK13__nv_bfloat16S1_S1_fPS_Pf:
.text._Z27infer_flash_gqa_bf16_kernelPK13__nv_bfloat16S1_S1_fPS_Pf:
[----:B------:R-:W-:Y:S01]  /*0000*/  LDC R1, c[0x0][0x37c] ;  /* 0x0000df00ff017b82 */ /* 0x000fe20000000800 */
[----:B------:R-:W0:Y:S07]  /*0010*/  S2R R0, SR_TID.X ;  /* 0x0000000000007919 */ /* 0x000e2e0000002100 */
[----:B------:R-:W-:Y:S01]  /*0020*/  S2UR UR8, SR_CTAID.X ;  /* 0x00000000000879c3 */ /* 0x000fe20000002500 */
[----:B------:R-:W1:Y:S01]  /*0030*/  LDCU.64 UR4, c[0x0][0x388] ;  /* 0x00007100ff0477ac */ /* 0x000e620008000a00 */
[----:B------:R-:W-:Y:S01]  /*0040*/  MOV R9, 0x400 ;  /* 0x0000040000097802 */ /* 0x000fe20000000f00 */
[----:B------:R-:W2:Y:S01]  /*0050*/  S2R R4, SR_CgaCtaId ;  /* 0x0000000000047919 */ /* 0x000ea20000008800 */
[----:B------:R-:W-:Y:S01]  /*0060*/  BSSY.RECONVERGENT B0, `(.L_x_0) ;  /* 0x0000051000007945 */ /* 0x000fe20003800200 */
[----:B------:R-:W3:Y:S01]  /*0070*/  LDCU.64 UR6, c[0x0][0x390] ;  /* 0x00007200ff0677ac */ /* 0x000ee20008000a00 */
[C---:B------:R-:W-:Y:S01]  /*0080*/  IADD3 R6, PT, PT, R9.reuse, 0x100, RZ ;  /* 0x0000010009067810 */ /* 0x040fe20007ffe0ff */
[----:B------:R-:W4:Y:S01]  /*0090*/  S2R R21, SR_SWINHI ;  /* 0x0000000000157919 */ /* 0x000f220000002f00 */
[----:B------:R-:W5:Y:S01]  /*00a0*/  S2UR UR9, SR_CTAID.Y ;  /* 0x00000000000979c3 */ /* 0x000f620000002600 */
[----:B------:R-:W-:-:S07]  /*00b0*/  IADD3 R11, PT, PT, R9, 0x40, RZ ;  /* 0x00000040090b7810 */ /* 0x000fce0007ffe0ff */
[----:B------:R-:W4:Y:S01]  /*00c0*/  LDC.64 R46, c[0x0][0x380] ;  /* 0x0000e000ff2e7b82 */ /* 0x000f220000000a00 */
[C---:B0-----:R-:W-:Y:S01]  /*00d0*/  SHF.L.U32 R3, R0.reuse, 0x5, RZ ;  /* 0x0000000500037819 */ /* 0x041fe200000006ff */
[----:B------:R-:W-:Y:S01]  /*00e0*/  IMAD.SHL.U32 R2, R0, 0x2, RZ ;  /* 0x0000000200027824 */ /* 0x000fe200078e00ff */
[----:B-----5:R-:W-:Y:S01]  /*00f0*/  ULEA UR10, UR9, UR8, 0x3 ;  /* 0x00000008090a7291 */ /* 0x020fe2000f8e18ff */
[----:B------:R-:W-:Y:S01]  /*0100*/  SHF.R.U32.HI R36, RZ, 0x5, R0 ;  /* 0x00000005ff247819 */ /* 0x000fe20000011600 */
[----:B------:R-:W-:Y:S01]  /*0110*/  ULEA UR9, UR9, UR8, 0xf ;  /* 0x0000000809097291 */ /* 0x000fe2000f8e78ff */
[----:B------:R-:W-:Y:S01]  /*0120*/  LOP3.LUT R3, R3, 0x6000, RZ, 0xc0, !PT ;  /* 0x0000600003037812 */ /* 0x000fe200078ec0ff */
[----:B------:R-:W-:Y:S01]  /*0130*/  USHF.L.U32 UR8, UR10, 0xb, URZ ;  /* 0x0000000b0a087899 */ /* 0x000fe200080006ff */
[----:B--2---:R-:W-:Y:S01]  /*0140*/  LEA R7, R4, R9, 0x18 ;  /* 0x0000000904077211 */ /* 0x004fe200078ec0ff */
[----:B------:R-:W-:Y:S01]  /*0150*/  USHF.L.U32 UR9, UR9, 0x7, URZ ;  /* 0x0000000709097899 */ /* 0x000fe200080006ff */
[----:B------:R-:W-:-:S02]  /*0160*/  IADD3 R9, PT, PT, R9, 0xc0, RZ ;  /* 0x000000c009097810 */ /* 0x000fc40007ffe0ff */
[----:B------:R-:W-:Y:S01]  /*0170*/  LOP3.LUT R33, R3, 0x1c0, R2, 0xf8, !PT ;  /* 0x000001c003217812 */ /* 0x000fe200078ef802 */
[----:B-1----:R-:W-:Y:S01]  /*0180*/  UIMAD.WIDE.U32 UR4, UR9, 0x2, UR4 ;  /* 0x00000002090478a5 */ /* 0x002fe2000f8e0004 */
[C---:B------:R-:W-:Y:S01]  /*0190*/  ISETP.NE.AND P0, PT, R0.reuse, RZ, PT ;  /* 0x000000ff0000720c */ /* 0x040fe20003f05270 */
[----:B---3--:R-:W-:Y:S01]  /*01a0*/  UIMAD.WIDE.U32 UR6, UR9, 0x2, UR6 ;  /* 0x00000002090678a5 */ /* 0x008fe2000f8e0006 */
[C---:B------:R-:W-:Y:S02]  /*01b0*/  SHF.L.U32 R8, R0.reuse, 0x3, RZ ;  /* 0x0000000300087819 */ /* 0x040fe400000006ff */
[----:B------:R-:W-:Y:S02]  /*01c0*/  LOP3.LUT R35, R0, 0x1f, RZ, 0xc0, !PT ;  /* 0x0000001f00237812 */ /* 0x000fe400078ec0ff */
[----:B------:R-:W-:Y:S01]  /*01d0*/  SHF.L.U32 R2, R36, 0x1, RZ ;  /* 0x0000000124027819 */ /* 0x000fe200000006ff */
[----:B------:R-:W-:Y:S01]  /*01e0*/  UMOV UR11, UR4 ;  /* 0x00000004000b7c82 */ /* 0x000fe20008000000 */
[C---:B------:R-:W-:Y:S01]  /*01f0*/  LEA R6, R4.reuse, R6, 0x18 ;  /* 0x0000000604067211 */ /* 0x040fe200078ec0ff */
[----:B------:R-:W-:Y:S01]  /*0200*/  UMOV UR12, UR5 ;  /* 0x00000005000c7c82 */ /* 0x000fe20008000000 */
[C---:B------:R-:W-:Y:S01]  /*0210*/  LEA R11, R4.reuse, R11, 0x18 ;  /* 0x0000000b040b7211 */ /* 0x040fe200078ec0ff */
[----:B------:R-:W-:Y:S01]  /*0220*/  UMOV UR10, UR6 ;  /* 0x00000006000a7c82 */ /* 0x000fe20008000000 */
[----:B------:R-:W-:Y:S01]  /*0230*/  LEA R9, R4, R9, 0x18 ;  /* 0x0000000904097211 */ /* 0x000fe200078ec0ff */
[----:B------:R-:W-:Y:S01]  /*0240*/  UMOV UR9, UR7 ;  /* 0x0000000700097c82 */ /* 0x000fe20008000000 */
[----:B------:R-:W-:-:S02]  /*0250*/  LOP3.LUT R4, R8, 0x18, RZ, 0xc0, !PT ;  /* 0x0000001808047812 */ /* 0x000fc400078ec0ff */
[----:B------:R-:W-:Y:S02]  /*0260*/  LEA.HI R3, R35, R2, RZ, 0x1e ;  /* 0x0000000223037211 */ /* 0x000fe400078ff0ff */
[----:B------:R-:W-:Y:S02]  /*0270*/  IADD3 R2, PT, PT, R4, UR8, RZ ;  /* 0x0000000804027c10 */ /* 0x000fe4000fffe0ff */
[----:B------:R-:W-:Y:S01]  /*0280*/  SHF.L.U32 R10, R0, 0x2, RZ ;  /* 0x00000002000a7819 */ /* 0x000fe200000006ff */
[----:B------:R-:W-:Y:S01]  /*0290*/  IMAD R31, R36, 0xe, R3 ;  /* 0x0000000e241f7824 */ /* 0x000fe200078e0203 */
[----:B------:R-:W-:Y:S01]  /*02a0*/  SHF.R.U32.HI R5, RZ, 0x4, R0 ;  /* 0x00000004ff057819 */ /* 0x000fe20000011600 */
[----:B------:R-:W-:Y:S01]  /*02b0*/  IMAD R13, R3, 0x80, R2 ;  /* 0x00000080030d7824 */ /* 0x000fe200078e0202 */
[----:B------:R-:W-:Y:S01]  /*02c0*/  LOP3.LUT R17, R10, 0x7c, RZ, 0xc0, !PT ;  /* 0x0000007c0a117812 */ /* 0x000fe200078ec0ff */
[C-C-:B------:R-:W-:Y:S01]  /*02d0*/  IMAD R19, R31.reuse, 0x28, R4.reuse ;  /* 0x000000281f137824 */ /* 0x140fe200078e0204 */
[----:B------:R-:W-:Y:S01]  /*02e0*/  LEA R31, R31, R4, 0xa ;  /* 0x000000041f1f7211 */ /* 0x000fe200078e50ff */
[----:B------:R-:W-:Y:S01]  /*02f0*/  IMAD R15, R3, 0x28, R4 ;  /* 0x00000028030f7824 */ /* 0x000fe200078e0204 */
[----:B------:R-:W-:-:S02]  /*0300*/  LOP3.LUT R2, R5, 0x30, RZ, 0xc0, !PT ;  /* 0x0000003005027812 */ /* 0x000fc400078ec0ff */
[----:B------:R-:W-:Y:S01]  /*0310*/  SHF.L.U32 R10, R36, 0x4, RZ ;  /* 0x00000004240a7819 */ /* 0x000fe200000006ff */
[----:B----4-:R-:W-:Y:S06]  /*0320*/  @P0 BRA `(.L_x_1) ;  /* 0x0000000000900947 */ /* 0x010fec0003800000 */
[----:B------:R-:W0:Y:S01]  /*0330*/  S2UR UR5, SR_CgaCtaId ;  /* 0x00000000000579c3 */ /* 0x000e220000008800 */
[----:B------:R-:W-:Y:S01]  /*0340*/  UMOV UR4, 0x400 ;  /* 0x0000040000047882 */ /* 0x000fe20000000000 */
[----:B------:R-:W-:Y:S01]  /*0350*/  MOV R3, 0xff800000 ;  /* 0xff80000000037802 */ /* 0x000fe20000000f00 */
[----:B0-----:R-:W-:-:S09]  /*0360*/  ULEA UR4, UR5, UR4, 0x18 ;  /* 0x0000000405047291 */ /* 0x001fd2000f8ec0ff */
[----:B------:R0:W-:Y:S04]  /*0370*/  STS [UR4], R3 ;  /* 0x00000003ff007988 */ /* 0x0001e80008000804 */
[----:B------:R0:W-:Y:S04]  /*0380*/  STS [UR4+0x4], R3 ;  /* 0x00000403ff007988 */ /* 0x0001e80008000804 */
        /* <DEDUP_REMOVED lines=14> */
[----:B------:R-:W-:Y:S04]  /*0470*/  STS [UR4+0x80], RZ ;  /* 0x000080ffff007988 */ /* 0x000fe80008000804 */
        /* <DEDUP_REMOVED lines=14> */
[----:B0-----:R-:W-:Y:S01]  /*0560*/  STS [UR4+0xbc], RZ ;  /* 0x0000bcffff007988 */ /* 0x001fe20008000804 */
.L_x_1:
[----:B------:R-:W-:Y:S05]  /*0570*/  BSYNC.RECONVERGENT B0 ;  /* 0x0000000000007941 */ /* 0x000fea0003800200 */
.L_x_0:
[----:B------:R-:W0:Y:S01]  /*0580*/  LDCU.64 UR4, c[0x0][0x3a8] ;  /* 0x00007500ff0477ac */ /* 0x000e220008000a00 */
[----:B------:R-:W-:Y:S01]  /*0590*/  LOP3.LUT R3, R10, 0x70, RZ, 0xc0, !PT ;  /* 0x000000700a037812 */ /* 0x000fe200078ec0ff */
[----:B------:R-:W-:Y:S01]  /*05a0*/  IMAD R49, R2, 0x28, RZ ;  /* 0x0000002802317824 */ /* 0x000fe200078e02ff */
[----:B------:R-:W-:Y:S01]  /*05b0*/  LOP3.LUT R23, R0, 0xe0, RZ, 0xc0, !PT ;  /* 0x000000e000177812 */ /* 0x000fe200078ec0ff */
[----:B------:R-:W-:Y:S01]  /*05c0*/  IMAD R43, R2, 0x88, RZ ;  /* 0x00000088022b7824 */ /* 0x000fe200078e02ff */
[-C--:B------:R-:W-:Y:S02]  /*05d0*/  MOV R4, R6.reuse ;  /* 0x0000000600047202 */ /* 0x080fe40000000f00 */
[----:B------:R-:W-:Y:S01]  /*05e0*/  MOV R5, R21 ;  /* 0x0000001500057202 */ /* 0x000fe20000000f00 */
[----:B------:R-:W-:Y:S01]  /*05f0*/  IMAD R3, R3, 0x28, RZ ;  /* 0x0000002803037824 */ /* 0x000fe200078e02ff */
[----:B------:R-:W-:Y:S01]  /*0600*/  LEA R17, R36, R17, 0x8 ;  /* 0x0000001124117211 */ /* 0x000fe200078e40ff */
[----:B------:R-:W-:Y:S01]  /*0610*/  IMAD.WIDE.U32 R46, R13, 0x2, R46 ;  /* 0x000000020d2e7825 */ /* 0x000fe200078e002e */
[----:B------:R-:W-:Y:S01]  /*0620*/  IADD3 R2, P0, PT, R4, R23, RZ ;  /* 0x0000001704027210 */ /* 0x000fe20007f1e0ff */
[----:B------:R-:W1:Y:S01]  /*0630*/  LDCU.64 UR14, c[0x0][0x358] ;  /* 0x00006b00ff0e77ac */ /* 0x000e620008000a00 */
[----:B------:R-:W-:Y:S01]  /*0640*/  LOP3.LUT R12, R8, 0x78, RZ, 0xc0, !PT ;  /* 0x00000078080c7812 */ /* 0x000fe200078ec0ff */
[--C-:B------:R-:W-:Y:S01]  /*0650*/  IMAD.WIDE.U32 R44, R3, 0x2, R4.reuse ;  /* 0x00000002032c7825 */ /* 0x100fe200078e0004 */
[-C--:B------:R-:W-:Y:S01]  /*0660*/  LEA R34, R15, R6.reuse, 0x1 ;  /* 0x000000060f227211 */ /* 0x080fe200078e08ff */
[----:B------:R-:W2:Y:S01]  /*0670*/  LDCU UR13, c[0x0][0x398] ;  /* 0x00007300ff0d77ac */ /* 0x000ea20008000800 */
[----:B------:R-:W-:Y:S01]  /*0680*/  IADD3 R21, PT, PT, R10, R17, RZ ;  /* 0x000000110a157210 */ /* 0x000fe20007ffe0ff */
[--C-:B------:R-:W-:Y:S01]  /*0690*/  IMAD.WIDE.U32 R48, R49, 0x2, R4.reuse ;  /* 0x0000000231307825 */ /* 0x100fe200078e0004 */
[----:B------:R-:W-:Y:S01]  /*06a0*/  IADD3 R15, PT, PT, R17, 0x80, RZ ;  /* 0x00000080110f7810 */ /* 0x000fe20007ffe0ff */
[----:B0-----:R-:W-:Y:S01]  /*06b0*/  UIMAD.WIDE.U32 UR4, UR8, 0x4, UR4 ;  /* 0x00000004080478a5 */ /* 0x001fe2000f8e0004 */
[-C--:B------:R-:W-:Y:S01]  /*06c0*/  LEA R32, R19, R6.reuse, 0x1 ;  /* 0x0000000613207211 */ /* 0x080fe200078e08ff */
[----:B------:R-:W-:Y:S01]  /*06d0*/  IMAD.WIDE.U32 R42, R43, 0x2, R4 ;  /* 0x000000022b2a7825 */ /* 0x000fe200078e0004 */
[----:B------:R-:W-:-:S02]  /*06e0*/  LEA R4, R21, R6, 0x1 ;  /* 0x0000000615047211 */ /* 0x000fc400078e08ff */
[----:B------:R-:W-:Y:S01]  /*06f0*/  LEA R30, R36, R7, 0x3 ;  /* 0x00000007241e7211 */ /* 0x000fe200078e18ff */
[----:B------:R-:W-:Y:S01]  /*0700*/  IMAD.X R3, RZ, RZ, R5, P0 ;  /* 0x000000ffff037224 */ /* 0x000fe200000e0605 */
[----:B------:R-:W-:Y:S01]  /*0710*/  LEA.HI R5, R35, R10, RZ, 0x1c ;  /* 0x0000000a23057211 */ /* 0x000fe200078fe0ff */
[----:B------:R-:W-:Y:S01]  /*0720*/  VIADD R8, R6, 0x1100 ;  /* 0x0000110006087836 */ /* 0x000fe20000000000 */
[----:B------:R-:W-:Y:S01]  /*0730*/  MOV R38, UR4 ;  /* 0x0000000400267c02 */ /* 0x000fe20008000f00 */
[----:B------:R-:W-:Y:S01]  /*0740*/  UMOV UR4, URZ ;  /* 0x000000ff00047c82 */ /* 0x000fe20008000000 */
[----:B------:R-:W-:Y:S01]  /*0750*/  MOV R39, UR5 ;  /* 0x0000000500277c02 */ /* 0x000fe20008000f00 */
[----:B------:R-:W-:Y:S01]  /*0760*/  IMAD R12, R5, 0x88, R12 ;  /* 0x00000088050c7824 */ /* 0x000fe200078e020c */
[----:B------:R-:W-:Y:S02]  /*0770*/  ISETP.GT.U32.AND P0, PT, R35, 0x7, PT ;  /* 0x000000072300780c */ /* 0x000fe40003f04070 */
[-C--:B------:R-:W-:Y:S01]  /*0780*/  IADD3 R33, PT, PT, R33, R8.reuse, RZ ;  /* 0x0000000821217210 */ /* 0x080fe20007ffe0ff */
[C---:B------:R-:W-:Y:S01]  /*0790*/  IMAD.WIDE.U32 R40, R17.reuse, 0x4, R38 ;  /* 0x0000000411287825 */ /* 0x040fe200078e0026 */
[----:B------:R-:W-:-:S02]  /*07a0*/  LEA R29, R17, R8, 0x2 ;  /* 0x00000008111d7211 */ /* 0x000fc400078e10ff */
[C---:B------:R-:W-:Y:S01]  /*07b0*/  LEA R7, R36.reuse, R11, 0x3 ;  /* 0x0000000b24077211 */ /* 0x040fe200078e18ff */
[----:B------:R-:W-:Y:S01]  /*07c0*/  IMAD R5, R5, 0x378, R12 ;  /* 0x0000037805057824 */ /* 0x000fe200078e020c */
[----:B------:R-:W-:Y:S01]  /*07d0*/  LEA R28, R36, R9, 0x3 ;  /* 0x00000009241c7211 */ /* 0x000fe200078e18ff */
[----:B------:R-:W-:Y:S02]  /*07e0*/  IMAD R6, R12, 0x2, R8 ;  /* 0x000000020c067824 */ /* 0x000fe400078e0208 */
[----:B-12---:R-:W-:-:S07]  /*07f0*/  IMAD.WIDE.U32 R38, R15, 0x4, R38 ;  /* 0x000000040f267825 */ /* 0x006fce00078e0026 */
.L_x_5:
[----:B0-----:R-:W-:Y:S01]  /*0800*/  IMAD.SHL.U32 R8, R36, 0x2, RZ ;  /* 0x0000000224087824 */ /* 0x001fe200078e00ff */
[----:B------:R-:W-:Y:S01]  /*0810*/  SHF.L.U32 R10, R0, 0x3, RZ ;  /* 0x00000003000a7819 */ /* 0x000fe200000006ff */
[----:B------:R-:W-:Y:S01]  /*0820*/  UMOV UR6, UR11 ;  /* 0x0000000b00067c82 */ /* 0x000fe20008000000 */
[----:B-1----:R-:W-:Y:S01]  /*0830*/  MOV R13, 0x2 ;  /* 0x00000002000d7802 */ /* 0x002fe20000000f00 */
[----:B------:R-:W-:Y:S01]  /*0840*/  UMOV UR7, UR12 ;  /* 0x0000000c00077c82 */ /* 0x000fe20008000000 */
[----:B------:R-:W-:Y:S02]  /*0850*/  LEA.HI R9, R35, R8, RZ, 0x1e ;  /* 0x0000000823097211 */ /* 0x000fe400078ff0ff */
[----:B------:R-:W-:Y:S02]  /*0860*/  LOP3.LUT R10, R10, 0x18, RZ, 0xc0, !PT ;  /* 0x000000180a0a7812 */ /* 0x000fe400078ec0ff */
[----:B--2---:R-:W-:Y:S01]  /*0870*/  MOV R17, 0x2 ;  /* 0x0000000200117802 */ /* 0x004fe20000000f00 */
[----:B------:R-:W-:-:S04]  /*0880*/  IMAD R9, R36, 0xe, R9 ;  /* 0x0000000e24097824 */ /* 0x000fc800078e0209 */
[----:B------:R-:W-:-:S04]  /*0890*/  IMAD R10, R9, 0x28, R10 ;  /* 0x00000028090a7824 */ /* 0x000fc800078e020a */
[----:B------:R-:W-:-:S04]  /*08a0*/  IMAD R10, R9, 0x3d8, R10 ;  /* 0x000003d8090a7824 */ /* 0x000fc800078e020a */
[C---:B------:R-:W-:Y:S01]  /*08b0*/  IMAD.WIDE.U32 R12, R10.reuse, R13, UR6 ;  /* 0x000000060a0c7e25 */ /* 0x040fe2000f8e000d */
[----:B------:R-:W-:Y:S02]  /*08c0*/  IADD3 R16, PT, PT, R10, 0x2000, RZ ;  /* 0x000020000a107810 */ /* 0x000fe40007ffe0ff */
[----:B------:R-:W2:Y:S03]  /*08d0*/  @!P0 LDG.E.128.CONSTANT R8, desc[UR14][R46.64] ;  /* 0x0000000e2e088981 */ /* 0x000ea6000c1e9d00 */
[----:B------:R-:W-:Y:S01]  /*08e0*/  IMAD.WIDE.U32 R16, R16, R17, UR6 ;  /* 0x0000000610107e25 */ /* 0x000fe2000f8e0011 */
[----:B------:R-:W3:Y:S05]  /*08f0*/  LDG.E.128.CONSTANT R12, desc[UR14][R12.64] ;  /* 0x0000000e0c0c7981 */ /* 0x000eea000c1e9d00 */
[----:B------:R-:W4:Y:S01]  /*0900*/  LDG.E.128.CONSTANT R16, desc[UR14][R16.64] ;  /* 0x0000000e10107981 */ /* 0x000f22000c1e9d00 */
[----:B------:R-:W0:Y:S01]  /*0910*/  S2R R37, SR_LANEID ;  /* 0x0000000000257919 */ /* 0x000e220000000000 */
[----:B------:R-:W-:Y:S01]  /*0920*/  IMAD.MOV.U32 R51, RZ, RZ, RZ ;  /* 0x000000ffff337224 */ /* 0x000fe200078e00ff */
[----:B0-----:R-:W-:-:S02]  /*0930*/  LOP3.LUT R50, R37, 0x3, RZ, 0xc0, !PT ;  /* 0x0000000325327812 */ /* 0x001fc400078ec0ff */
[----:B------:R-:W-:-:S05]  /*0940*/  SHF.R.U32.HI R37, RZ, 0x2, R37 ;  /* 0x00000002ff257819 */ /* 0x000fca0000011625 */
[----:B------:R-:W-:-:S03]  /*0950*/  IMAD.WIDE.U32 R20, R37, 0x14, R50 ;  /* 0x0000001425147825 */ /* 0x000fc600078e0032 */
[C---:B------:R-:W-:Y:S02]  /*0960*/  LEA R24, P1, R20.reuse, R48, 0x2 ;  /* 0x0000003014187211 */ /* 0x040fe400078210ff */
[C---:B------:R-:W-:Y:S02]  /*0970*/  LEA R52, P2, R20.reuse, R44, 0x2 ;  /* 0x0000002c14347211 */ /* 0x040fe400078410ff */
[C-C-:B------:R-:W-:Y:S02]  /*0980*/  LEA.HI.X R25, R20.reuse, R49, R21.reuse, 0x2, P1 ;  /* 0x0000003114197211 */ /* 0x140fe400008f1415 */
[----:B------:R-:W-:Y:S01]  /*0990*/  LEA.HI.X R53, R20, R45, R21, 0x2, P2 ;  /* 0x0000002d14357211 */ /* 0x000fe200010f1415 */
[----:B--2---:R0:W-:Y:S04]  /*09a0*/  @!P0 STS.128 [R34], R8 ;  /* 0x0000000822008388 */ /* 0x0041e80000000c00 */
[----:B---3--:R-:W-:Y:S04]  /*09b0*/  STS.128 [R32+0x500], R12 ;  /* 0x0005000c20007388 */ /* 0x008fe80000000c00 */
[----:B----4-:R1:W-:Y:S01]  /*09c0*/  STS.128 [R32+0x780], R16 ;  /* 0x0007801020007388 */ /* 0x0103e20000000c00 */
[----:B------:R-:W-:Y:S06]  /*09d0*/  BAR.SYNC.DEFER_BLOCKING 0x0 ;  /* 0x0000000000007b1d */ /* 0x000fec0000010000 */
[----:B0-----:R-:W2:Y:S04]  /*09e0*/  LD.E R8, desc[UR14][R52.64+0x500] ;  /* 0x0005000e34087980 */ /* 0x001ea8000c101900 */
[----:B------:R-:W2:Y:S04]  /*09f0*/  LD.E R9, desc[UR14][R52.64+0x510] ;  /* 0x0005100e34097980 */ /* 0x000ea8000c101900 */
[----:B-1----:R-:W2:Y:S04]  /*0a00*/  LD.E R16, desc[UR14][R24.64] ;  /* 0x0000000e18107980 */ /* 0x002ea8000c101900 */
[----:B------:R-:W2:Y:S04]  /*0a10*/  LD.E R17, desc[UR14][R24.64+0x280] ;  /* 0x0002800e18117980 */ /* 0x000ea8000c101900 */
[----:B------:R-:W2:Y:S04]  /*0a20*/  LD.E R18, desc[UR14][R24.64+0x10] ;  /* 0x0000100e18127980 */ /* 0x000ea8000c101900 */
[----:B------:R-:W2:Y:S04]  /*0a30*/  LD.E R19, desc[UR14][R24.64+0x290] ;  /* 0x0002900e18137980 */ /* 0x000ea8000c101900 */
[----:B------:R-:W3:Y:S04]  /*0a40*/  LD.E R22, desc[UR14][R52.64+0x780] ;  /* 0x0007800e34167980 */ /* 0x000ee8000c101900 */
[----:B------:R-:W3:Y:S04]  /*0a50*/  LD.E R23, desc[UR14][R52.64+0x790] ;  /* 0x0007900e34177980 */ /* 0x000ee8000c101900 */
[----:B------:R-:W4:Y:S04]  /*0a60*/  LD.E R12, desc[UR14][R24.64+0x20] ;  /* 0x0000200e180c7980 */ /* 0x000f28000c101900 */
[----:B------:R-:W4:Y:S04]  /*0a70*/  LD.E R13, desc[UR14][R24.64+0x2a0] ;  /* 0x0002a00e180d7980 */ /* 0x000f28000c101900 */
[----:B------:R-:W4:Y:S04]  /*0a80*/  LD.E R14, desc[UR14][R24.64+0x30] ;  /* 0x0000300e180e7980 */ /* 0x000f28000c101900 */
[----:B------:R0:W4:Y:S04]  /*0a90*/  LD.E R15, desc[UR14][R24.64+0x2b0] ;  /* 0x0002b00e180f7980 */ /* 0x000128000c101900 */
[----:B------:R-:W4:Y:S04]  /*0aa0*/  LD.E R20, desc[UR14][R52.64+0x520] ;  /* 0x0005200e34147980 */ /* 0x000f28000c101900 */
[----:B------:R-:W4:Y:S01]  /*0ab0*/  LD.E R21, desc[UR14][R52.64+0x530] ;  /* 0x0005300e34157980 */ /* 0x000f22000c101900 */
[C---:B--2---:R-:W-:Y:S08]  /*0ac0*/  HMMA.16816.F32.BF16 R8, R16.reuse, R8, RZ ;  /* 0x000000081008723c */ /* 0x044ff000000418ff */
[----:B---3--:R-:W-:Y:S01]  /*0ad0*/  HMMA.16816.F32.BF16 R16, R16, R22, RZ ;  /* 0x000000161010723c */ /* 0x008fe200000418ff */
[----:B------:R-:W2:Y:S04]  /*0ae0*/  LD.E R22, desc[UR14][R52.64+0x7a0] ;  /* 0x0007a00e34167980 */ /* 0x000ea8000c101900 */
[----:B------:R-:W2:Y:S01]  /*0af0*/  LD.E R23, desc[UR14][R52.64+0x7b0] ;  /* 0x0007b00e34177980 */ /* 0x000ea2000c101900 */
[----:B------:R-:W-:Y:S01]  /*0b00*/  BAR.SYNC.DEFER_BLOCKING 0x0 ;  /* 0x0000000000007b1d */ /* 0x000fe20000010000 */
[----:B------:R-:W-:-:S02]  /*0b10*/  ISETP.GT.U32.AND P0, PT, R35, 0x7, PT ;  /* 0x000000072300780c */ /* 0x000fc40003f04070 */
[----:B0-----:R-:W-:Y:S02]  /*0b20*/  IADD3 R24, PT, PT, R31, 0x2000, RZ ;  /* 0x000020001f187810 */ /* 0x001fe40007ffe0ff */
[----:B------:R-:W-:Y:S01]  /*0b30*/  MOV R25, 0x2 ;  /* 0x0000000200197802 */ /* 0x000fe20000000f00 */
[----:B----4-:R-:W-:Y:S01]  /*0b40*/  HMMA.16816.F32.BF16 R8, R12, R20, R8 ;  /* 0x000000140c08723c */ /* 0x010fe20000041808 */
[----:B------:R-:W-:-:S03]  /*0b50*/  MOV R20, 0x2 ;  /* 0x0000000200147802 */ /* 0x000fc60000000f00 */
[----:B------:R-:W-:-:S06]  /*0b60*/  IMAD.WIDE.U32 R24, R24, R25, UR6 ;  /* 0x0000000618187e25 */ /* 0x000fcc000f8e0019 */
[----:B------:R-:W3:Y:S01]  /*0b70*/  LDG.E.128.CONSTANT R24, desc[UR14][R24.64+0x40] ;  /* 0x0000400e18187981 */ /* 0x000ee2000c1e9d00 */
[----:B--2---:R-:W-:Y:S01]  /*0b80*/  HMMA.16816.F32.BF16 R12, R12, R22, R16 ;  /* 0x000000160c0c723c */ /* 0x004fe20000041810 */
[----:B------:R-:W-:Y:S02]  /*0b90*/  IMAD.WIDE.U32 R16, R31, R20, UR6 ;  /* 0x000000061f107e25 */ /* 0x000fe4000f8e0014 */
[----:B------:R-:W2:Y:S04]  /*0ba0*/  @!P0 LDG.E.128.CONSTANT R20, desc[UR14][R46.64+0x40] ;  /* 0x0000400e2e148981 */ /* 0x000ea8000c1e9d00 */
[----:B------:R-:W4:Y:S04]  /*0bb0*/  LDG.E.128.CONSTANT R16, desc[UR14][R16.64+0x40] ;  /* 0x0000400e10107981 */ /* 0x000f28000c1e9d00 */
[----:B--2---:R-:W-:Y:S04]  /*0bc0*/  @!P0 STS.128 [R34], R20 ;  /* 0x0000001422008388 */ /* 0x004fe80000000c00 */
[----:B----4-:R0:W-:Y:S04]  /*0bd0*/  STS.128 [R32+0x500], R16 ;  /* 0x0005001020007388 */ /* 0x0101e80000000c00 */
[----:B---3--:R1:W-:Y:S01]  /*0be0*/  STS.128 [R32+0x780], R24 ;  /* 0x0007801820007388 */ /* 0x0083e20000000c00 */
[----:B------:R-:W-:Y:S01]  /*0bf0*/  BAR.SYNC.DEFER_BLOCKING 0x0 ;  /* 0x0000000000007b1d */ /* 0x000fe20000010000 */
[----:B0-----:R-:W-:-:S03]  /*0c00*/  IMAD.WIDE.U32 R16, R37, 0x14, R50 ;  /* 0x0000001425107825 */ /* 0x001fc600078e0032 */
[----:B------:R-:W-:-:S04]  /*0c10*/  LEA R54, P1, R16, R48, 0x2 ;  /* 0x0000003010367211 */ /* 0x000fc800078210ff */
[----:B------:R-:W-:Y:S02]  /*0c20*/  LEA.HI.X R55, R16, R49, R17, 0x2, P1 ;  /* 0x0000003110377211 */ /* 0x000fe400008f1411 */
[----:B------:R-:W2:Y:S04]  /*0c30*/  LD.E R16, desc[UR14][R52.64+0x500] ;  /* 0x0005000e34107980 */ /* 0x000ea8000c101900 */
[----:B------:R-:W2:Y:S04]  /*0c40*/  LD.E R17, desc[UR14][R52.64+0x510] ;  /* 0x0005100e34117980 */ /* 0x000ea8000c101900 */
[----:B-1----:R-:W3:Y:S04]  /*0c50*/  LD.E R24, desc[UR14][R52.64+0x780] ;  /* 0x0007800e34187980 */ /* 0x002ee8000c101900 */
[----:B------:R-:W2:Y:S04]  /*0c60*/  LD.E R20, desc[UR14][R54.64] ;  /* 0x0000000e36147980 */ /* 0x000ea8000c101900 */
[----:B------:R-:W2:Y:S04]  /*0c70*/  LD.E R21, desc[UR14][R54.64+0x280] ;  /* 0x0002800e36157980 */ /* 0x000ea8000c101900 */
[----:B------:R-:W2:Y:S04]  /*0c80*/  LD.E R22, desc[UR14][R54.64+0x10] ;  /* 0x0000100e36167980 */ /* 0x000ea8000c101900 */
[----:B------:R-:W2:Y:S04]  /*0c90*/  LD.E R23, desc[UR14][R54.64+0x290] ;  /* 0x0002900e36177980 */ /* 0x000ea8000c101900 */
[----:B------:R-:W3:Y:S01]  /*0ca0*/  LD.E R25, desc[UR14][R52.64+0x790] ;  /* 0x0007900e34197980 */ /* 0x000ee2000c101900 */
[C---:B--2---:R-:W-:Y:S03]  /*0cb0*/  HMMA.16816.F32.BF16 R16, R20.reuse, R16, R8 ;  /* 0x000000101410723c */ /* 0x044fe60000041808 */
[----:B------:R-:W2:Y:S04]  /*0cc0*/  LD.E R8, desc[UR14][R54.64+0x20] ;  /* 0x0000200e36087980 */ /* 0x000ea8000c101900 */
[----:B------:R-:W2:Y:S01]  /*0cd0*/  LD.E R9, desc[UR14][R54.64+0x2a0] ;  /* 0x0002a00e36097980 */ /* 0x000ea2000c101900 */
[----:B---3--:R-:W-:Y:S03]  /*0ce0*/  HMMA.16816.F32.BF16 R12, R20, R24, R12 ;  /* 0x00000018140c723c */ /* 0x008fe6000004180c */
[----:B------:R-:W2:Y:S04]  /*0cf0*/  LD.E R20, desc[UR14][R52.64+0x520] ;  /* 0x0005200e34147980 */ /* 0x000ea8000c101900 */
[----:B------:R-:W2:Y:S04]  /*0d00*/  LD.E R21, desc[UR14][R52.64+0x530] ;  /* 0x0005300e34157980 */ /* 0x000ea8000c101900 */
[----:B------:R-:W2:Y:S04]  /*0d10*/  LD.E R10, desc[UR14][R54.64+0x30] ;  /* 0x0000300e360a7980 */ /* 0x000ea8000c101900 */
[----:B------:R-:W2:Y:S04]  /*0d20*/  LD.E R11, desc[UR14][R54.64+0x2b0] ;  /* 0x0002b00e360b7980 */ /* 0x000ea8000c101900 */
[----:B------:R-:W3:Y:S04]  /*0d30*/  LD.E R24, desc[UR14][R52.64+0x7a0] ;  /* 0x0007a00e34187980 */ /* 0x000ee8000c101900 */
[----:B------:R-:W3:Y:S01]  /*0d40*/  LD.E R25, desc[UR14][R52.64+0x7b0] ;  /* 0x0007b00e34197980 */ /* 0x000ee2000c101900 */
[----:B------:R-:W-:Y:S01]  /*0d50*/  BAR.SYNC.DEFER_BLOCKING 0x0 ;  /* 0x0000000000007b1d */ /* 0x000fe20000010000 */
[C---:B--2---:R-:W-:Y:S05]  /*0d60*/  HMMA.16816.F32.BF16 R16, R8.reuse, R20, R16 ;  /* 0x000000140810723c */ /* 0x044fea0000041810 */
[----:B------:R-:W2:Y:S03]  /*0d70*/  @!P0 LDG.E.128.CONSTANT R20, desc[UR14][R46.64+0x80] ;  /* 0x0000800e2e148981 */ /* 0x000ea6000c1e9d00 */
[----:B---3--:R-:W-:Y:S01]  /*0d80*/  HMMA.16816.F32.BF16 R12, R8, R24, R12 ;  /* 0x00000018080c723c */ /* 0x008fe2000004180c */
[----:B------:R-:W-:Y:S01]  /*0d90*/  MOV R8, 0x2 ;  /* 0x0000000200087802 */ /* 0x000fe20000000f00 */
[----:B------:R-:W-:Y:S01]  /*0da0*/  VIADD R10, R31, 0x2000 ;  /* 0x000020001f0a7836 */ /* 0x000fe20000000000 */
[----:B------:R-:W-:-:S03]  /*0db0*/  MOV R11, 0x2 ;  /* 0x00000002000b7802 */ /* 0x000fc60000000f00 */
[C---:B------:R-:W-:Y:S01]  /*0dc0*/  IMAD.WIDE.U32 R8, R31.reuse, R8, UR6 ;  /* 0x000000061f087e25 */ /* 0x040fe2000f8e0008 */
[----:B--2---:R0:W-:Y:S03]  /*0dd0*/  @!P0 STS.128 [R34], R20 ;  /* 0x0000001422008388 */ /* 0x0041e60000000c00 */
[----:B0-----:R-:W-:Y:S02]  /*0de0*/  IMAD.WIDE.U32 R20, R10, R11, UR6 ;  /* 0x000000060a147e25 */ /* 0x001fe4000f8e000b */
[----:B------:R-:W2:Y:S04]  /*0df0*/  LDG.E.128.CONSTANT R8, desc[UR14][R8.64+0x80] ;  /* 0x0000800e08087981 */ /* 0x000ea8000c1e9d00 */
[----:B------:R-:W3:Y:S04]  /*0e00*/  LDG.E.128.CONSTANT R20, desc[UR14][R20.64+0x80] ;  /* 0x0000800e14147981 */ /* 0x000ee8000c1e9d00 */
[----:B--2---:R-:W-:Y:S04]  /*0e10*/  STS.128 [R32+0x500], R8 ;  /* 0x0005000820007388 */ /* 0x004fe80000000c00 */
[----:B---3--:R0:W-:Y:S01]  /*0e20*/  STS.128 [R32+0x780], R20 ;  /* 0x0007801420007388 */ /* 0x0081e20000000c00 */
[----:B------:R-:W-:Y:S06]  /*0e30*/  BAR.SYNC.DEFER_BLOCKING 0x0 ;  /* 0x0000000000007b1d */ /* 0x000fec0000010000 */
[----:B0-----:R-:W2:Y:S04]  /*0e40*/  LD.E R22, desc[UR14][R52.64+0x500] ;  /* 0x0005000e34167980 */ /* 0x001ea8000c101900 */
[----:B------:R-:W2:Y:S04]  /*0e50*/  LD.E R23, desc[UR14][R52.64+0x510] ;  /* 0x0005100e34177980 */ /* 0x000ea8000c101900 */
[----:B------:R-:W3:Y:S04]  /*0e60*/  LD.E R20, desc[UR14][R52.64+0x780] ;  /* 0x0007800e34147980 */ /* 0x000ee8000c101900 */
[----:B------:R-:W2:Y:S04]  /*0e70*/  LD.E R8, desc[UR14][R54.64] ;  /* 0x0000000e36087980 */ /* 0x000ea8000c101900 */
[----:B------:R-:W2:Y:S04]  /*0e80*/  LD.E R9, desc[UR14][R54.64+0x280] ;  /* 0x0002800e36097980 */ /* 0x000ea8000c101900 */
[----:B------:R-:W2:Y:S04]  /*0e90*/  LD.E R10, desc[UR14][R54.64+0x10] ;  /* 0x0000100e360a7980 */ /* 0x000ea8000c101900 */
[----:B------:R-:W2:Y:S04]  /*0ea0*/  LD.E R11, desc[UR14][R54.64+0x290] ;  /* 0x0002900e360b7980 */ /* 0x000ea8000c101900 */
[----:B------:R-:W3:Y:S04]  /*0eb0*/  LD.E R21, desc[UR14][R52.64+0x790] ;  /* 0x0007900e34157980 */ /* 0x000ee8000c101900 */
[----:B------:R-:W4:Y:S04]  /*0ec0*/  LD.E R24, desc[UR14][R52.64+0x7a0] ;  /* 0x0007a00e34187980 */ /* 0x000f28000c101900 */
[----:B------:R-:W4:Y:S01]  /*0ed0*/  LD.E R25, desc[UR14][R52.64+0x7b0] ;  /* 0x0007b00e34197980 */ /* 0x000f22000c101900 */
[C---:B--2---:R-:W-:Y:S08]  /*0ee0*/  HMMA.16816.F32.BF16 R16, R8.reuse, R22, R16 ;  /* 0x000000160810723c */ /* 0x044ff00000041810 */
[----:B---3--:R-:W-:Y:S01]  /*0ef0*/  HMMA.16816.F32.BF16 R12, R8, R20, R12 ;  /* 0x00000014080c723c */ /* 0x008fe2000004180c */
[----:B------:R-:W2:Y:S04]  /*0f00*/  LD.E R20, desc[UR14][R52.64+0x520] ;  /* 0x0005200e34147980 */ /* 0x000ea8000c101900 */
[----:B------:R-:W2:Y:S04]  /*0f10*/  LD.E R21, desc[UR14][R52.64+0x530] ;  /* 0x0005300e34157980 */ /* 0x000ea8000c101900 */
[----:B------:R-:W2:Y:S04]  /*0f20*/  LD.E R8, desc[UR14][R54.64+0x20] ;  /* 0x0000200e36087980 */ /* 0x000ea8000c101900 */
[----:B------:R-:W2:Y:S04]  /*0f30*/  LD.E R9, desc[UR14][R54.64+0x2a0] ;  /* 0x0002a00e36097980 */ /* 0x000ea8000c101900 */
[----:B------:R-:W2:Y:S04]  /*0f40*/  LD.E R10, desc[UR14][R54.64+0x30] ;  /* 0x0000300e360a7980 */ /* 0x000ea8000c101900 */
[----:B------:R-:W2:Y:S01]  /*0f50*/  LD.E R11, desc[UR14][R54.64+0x2b0] ;  /* 0x0002b00e360b7980 */ /* 0x000ea2000c101900 */
[----:B------:R-:W-:Y:S01]  /*0f60*/  BAR.SYNC.DEFER_BLOCKING 0x0 ;  /* 0x0000000000007b1d */ /* 0x000fe20000010000 */
[C---:B--2---:R-:W-:Y:S05]  /*0f70*/  HMMA.16816.F32.BF16 R16, R8.reuse, R20, R16 ;  /* 0x000000140810723c */ /* 0x044fea0000041810 */
[----:B------:R-:W2:Y:S03]  /*0f80*/  @!P0 LDG.E.128.CONSTANT R20, desc[UR14][R46.64+0xc0] ;  /* 0x0000c00e2e148981 */ /* 0x000ea6000c1e9d00 */
[----:B----4-:R-:W-:Y:S01]  /*0f90*/  HMMA.16816.F32.BF16 R12, R8, R24, R12 ;  /* 0x00000018080c723c */ /* 0x010fe2000004180c */
[----:B------:R-:W-:-:S02]  /*0fa0*/  IADD3 R8, PT, PT, R31, 0x2000, RZ ;  /* 0x000020001f087810 */ /* 0x000fc40007ffe0ff */
[----:B------:R-:W-:Y:S02]  /*0fb0*/  MOV R9, 0x2 ;  /* 0x0000000200097802 */ /* 0x000fe40000000f00 */
[----:B------:R-:W-:-:S03]  /*0fc0*/  MOV R10, 0x2 ;  /* 0x00000002000a7802 */ /* 0x000fc60000000f00 */
[----:B------:R-:W-:Y:S01]  /*0fd0*/  IMAD.WIDE.U32 R8, R8, R9, UR6 ;  /* 0x0000000608087e25 */ /* 0x000fe2000f8e0009 */
        /* <DEDUP_REMOVED lines=25> */
[----:B------:R-:W-:Y:S01]  /*1170*/  IMAD R26, R37, 0x40, R50 ;  /* 0x00000040251a7824 */ /* 0x000fe200078e0232 */
[----:B------:R-:W-:Y:S01]  /*1180*/  BAR.SYNC.DEFER_BLOCKING 0x0 ;  /* 0x0000000000007b1d */ /* 0x000fe20000010000 */
[C---:B--2---:R-:W-:Y:S08]  /*1190*/  HMMA.16816.F32.BF16 R16, R8.reuse, R22, R16 ;  /* 0x000000160810723c */ /* 0x044ff00000041810 */
[----:B---3--:R-:W-:Y:S01]  /*11a0*/  HMMA.16816.F32.BF16 R12, R8, R20, R12 ;  /* 0x00000014080c723c */ /* 0x008fe2000004180c */
[----:B------:R-:W-:-:S10]  /*11b0*/  LEA R21, R26, R33, 0x3 ;  /* 0x000000211a157211 */ /* 0x000fd400078e18ff */
[----:B------:R-:W-:Y:S04]  /*11c0*/  STS.64 [R21], R16 ;  /* 0x0000001015007388 */ /* 0x000fe80000000a00 */
[----:B------:R-:W-:Y:S04]  /*11d0*/  STS.64 [R21+0x1000], R18 ;  /* 0x0010001215007388 */ /* 0x000fe80000000a00 */
[----:B------:R-:W-:Y:S04]  /*11e0*/  STS.64 [R21+0x20], R12 ;  /* 0x0000200c15007388 */ /* 0x000fe80000000a00 */
[----:B------:R-:W-:Y:S01]  /*11f0*/  STS.64 [R21+0x1020], R14 ;  /* 0x0010200e15007388 */ /* 0x000fe20000000a00 */
[----:B------:R-:W-:Y:S06]  /*1200*/  BAR.SYNC.DEFER_BLOCKING 0x0 ;  /* 0x0000000000007b1d */ /* 0x000fec0000010000 */
[----:B------:R-:W0:Y:S04]  /*1210*/  LDS.128 R8, [R29] ;  /* 0x000000001d087984 */ /* 0x000e280000000c00 */
[----:B------:R-:W1:Y:S01]  /*1220*/  LDS R20, [R30] ;  /* 0x000000001e147984 */ /* 0x000e620000000800 */
[----:B0-----:R-:W-:Y:S01]  /*1230*/  FMUL R8, R8, UR13 ;  /* 0x0000000d08087c20 */ /* 0x001fe20008400000 */
[----:B------:R-:W-:Y:S01]  /*1240*/  FMUL R9, R9, UR13 ;  /* 0x0000000d09097c20 */ /* 0x000fe20008400000 */
[----:B------:R-:W-:Y:S01]  /*1250*/  FMUL R10, R10, UR13 ;  /* 0x0000000d0a0a7c20 */ /* 0x000fe20008400000 */
[----:B------:R-:W-:-:S03]  /*1260*/  FMUL R11, R11, UR13 ;  /* 0x0000000d0b0b7c20 */ /* 0x000fc60008400000 */
[----:B-1----:R-:W-:-:S04]  /*1270*/  FMNMX3 R20, R8, R20, R9, !PT ;  /* 0x0000001408147276 */ /* 0x002fc80007800009 */
[----:B------:R-:W-:-:S05]  /*1280*/  FMNMX3 R20, R10, R20, R11, !PT ;  /* 0x000000140a147276 */ /* 0x000fca000780000b */
[----:B------:R-:W0:Y:S02]  /*1290*/  SHFL.BFLY PT, R13, R20, 0x10, 0x1f ;  /* 0x0e001f00140d7f89 */ /* 0x000e2400000e0000 */
[----:B0-----:R-:W-:-:S04]  /*12a0*/  FSETP.GEU.AND P1, PT, R20, R13, PT ;  /* 0x0000000d1400720b */ /* 0x001fc80003f2e000 */
[----:B------:R-:W-:-:S05]  /*12b0*/  FSEL R13, R13, R20, !P1 ;  /* 0x000000140d0d7208 */ /* 0x000fca0004800000 */
        /* <DEDUP_REMOVED lines=12> */
[----:B------:R-:W-:Y:S01]  /*1380*/  STS [R7], R18 ;  /* 0x0000001207007388 */ /* 0x000fe20000000800 */
[----:B------:R-:W-:-:S03]  /*1390*/  NOP ;  /* 0x0000000000007918 */ /* 0x000fc60000000000 */
[----:B------:R-:W0:Y:S01]  /*13a0*/  LDS R17, [R7] ;  /* 0x0000000007117984 */ /* 0x000e220000000800 */
[----:B------:R-:W-:Y:S02]  /*13b0*/  MOV R14, 0x3bbb989d ;  /* 0x3bbb989d000e7802 */ /* 0x000fe40000000f00 */
[----:B------:R-:W-:Y:S01]  /*13c0*/  MOV R15, 0x437c0000 ;  /* 0x437c0000000f7802 */ /* 0x000fe20000000f00 */
[--C-:B0-----:R-:W-:Y:S01]  /*13d0*/  FADD R13, R9, -R17.reuse ;  /* 0x80000011090d7221 */ /* 0x101fe20000000000 */
[----:B------:R-:W-:-:S03]  /*13e0*/  FADD R19, R8, -R17 ;  /* 0x8000001108137221 */ /* 0x000fc60000000000 */
[-C--:B------:R-:W-:Y:S01]  /*13f0*/  FFMA.SAT R16, R13, R14.reuse, 0.5 ;  /* 0x3f0000000d107423 */ /* 0x080fe2000000200e */
[-C--:B------:R-:W-:Y:S01]  /*1400*/  FFMA.SAT R8, R19, R14.reuse, 0.5 ;  /* 0x3f00000013087423 */ /* 0x080fe2000000200e */
[--C-:B------:R-:W-:Y:S02]  /*1410*/  FADD R9, R10, -R17.reuse ;  /* 0x800000110a097221 */ /* 0x100fe40000000000 */
[-C--:B------:R-:W-:Y:S01]  /*1420*/  FFMA.RM R10, R16, R15.reuse, 12582913 ;  /* 0x4b400001100a7423 */ /* 0x080fe2000000400f */
[-C--:B------:R-:W-:Y:S01]  /*1430*/  FFMA.RM R8, R8, R15.reuse, 12582913 ;  /* 0x4b40000108087423 */ /* 0x080fe2000000400f */
[-C--:B------:R-:W-:Y:S01]  /*1440*/  FFMA.SAT R18, R9, R14.reuse, 0.5 ;  /* 0x3f00000009127423 */ /* 0x080fe2000000200e */
[----:B------:R-:W-:Y:S01]  /*1450*/  FADD R17, R11, -R17 ;  /* 0x800000110b117221 */ /* 0x000fe20000000000 */
[----:B------:R-:W-:Y:S01]  /*1460*/  FADD R16, R10, -12583039 ;  /* 0xcb40007f0a107421 */ /* 0x000fe20000000000 */
[----:B------:R-:W-:Y:S01]  /*1470*/  FADD R12, R8, -12583039 ;  /* 0xcb40007f080c7421 */ /* 0x000fe20000000000 */
[----:B------:R-:W-:Y:S01]  /*1480*/  FFMA.RM R11, R18, R15, 12582913 ;  /* 0x4b400001120b7423 */ /* 0x000fe2000000400f */
[----:B------:R-:W-:Y:S01]  /*1490*/  FFMA.SAT R20, R17, R14, 0.5 ;  /* 0x3f00000011147423 */ /* 0x000fe2000000200e */
[----:B------:R-:W-:Y:S01]  /*14a0*/  FFMA R16, R13, 1.4426950216293334961, -R16 ;  /* 0x3fb8aa3b0d107823 */ /* 0x000fe20000000810 */
[----:B------:R-:W-:Y:S01]  /*14b0*/  FFMA R12, R19, 1.4426950216293334961, -R12 ;  /* 0x3fb8aa3b130c7823 */ /* 0x000fe2000000080c */
[----:B------:R-:W-:-:S02]  /*14c0*/  FADD R18, R11, -12583039 ;  /* 0xcb40007f0b127421 */ /* 0x000fc40000000000 */
[----:B------:R-:W-:Y:S01]  /*14d0*/  FFMA R16, R13, 1.925963033500011079e-08, R16 ;  /* 0x32a570600d107823 */ /* 0x000fe20000000010 */
[----:B------:R-:W-:Y:S01]  /*14e0*/  FFMA.RM R13, R20, R15, 12582913 ;  /* 0x4b400001140d7423 */ /* 0x000fe2000000400f */
[----:B------:R-:W-:Y:S01]  /*14f0*/  FFMA R12, R19, 1.925963033500011079e-08, R12 ;  /* 0x32a57060130c7823 */ /* 0x000fe2000000000c */
[----:B------:R-:W-:Y:S02]  /*1500*/  FFMA R18, R9, 1.4426950216293334961, -R18 ;  /* 0x3fb8aa3b09127823 */ /* 0x000fe40000000812 */
[----:B------:R-:W-:Y:S02]  /*1510*/  FADD R20, R13, -12583039 ;  /* 0xcb40007f0d147421 */ /* 0x000fe40000000000 */
[----:B------:R-:W-:Y:S01]  /*1520*/  FFMA R18, R9, 1.925963033500011079e-08, R18 ;  /* 0x32a5706009127823 */ /* 0x000fe20000000012 */
[----:B------:R-:W0:Y:S01]  /*1530*/  MUFU.EX2 R12, R12 ;  /* 0x0000000c000c7308 */ /* 0x000e220000000800 */
[----:B------:R-:W-:-:S07]  /*1540*/  FFMA R20, R17, 1.4426950216293334961, -R20 ;  /* 0x3fb8aa3b11147823 */ /* 0x000fce0000000814 */
[----:B------:R-:W1:Y:S01]  /*1550*/  MUFU.EX2 R19, R16 ;  /* 0x0000001000137308 */ /* 0x000e620000000800 */
[----:B------:R-:W-:-:S07]  /*1560*/  FFMA R20, R17, 1.925963033500011079e-08, R20 ;  /* 0x32a5706011147823 */ /* 0x000fce0000000014 */
[----:B------:R-:W2:Y:S01]  /*1570*/  MUFU.EX2 R18, R18 ;  /* 0x0000001200127308 */ /* 0x000ea20000000800 */
[----:B------:R-:W-:Y:S01]  /*1580*/  SHF.L.U32 R9, R8, 0x17, RZ ;  /* 0x0000001708097819 */ /* 0x000fe200000006ff */
[----:B------:R-:W-:-:S06]  /*1590*/  IMAD.SHL.U32 R10, R10, 0x800000, RZ ;  /* 0x008000000a0a7824 */ /* 0x000fcc00078e00ff */
[----:B------:R-:W3:Y:S01]  /*15a0*/  MUFU.EX2 R17, R20 ;  /* 0x0000001400117308 */ /* 0x000ee20000000800 */
[----:B------:R-:W-:Y:S01]  /*15b0*/  SHF.L.U32 R11, R11, 0x17, RZ ;  /* 0x000000170b0b7819 */ /* 0x000fe200000006ff */
[----:B0-----:R-:W-:Y:S01]  /*15c0*/  FMUL R12, R9, R12 ;  /* 0x0000000c090c7220 */ /* 0x001fe20000400000 */
[----:B-1----:R-:W-:Y:S01]  /*15d0*/  FMUL R9, R10, R19 ;  /* 0x000000130a097220 */ /* 0x002fe20000400000 */
[----:B------:R-:W-:-:S03]  /*15e0*/  SHF.L.U32 R10, R13, 0x17, RZ ;  /* 0x000000170d0a7819 */ /* 0x000fc600000006ff */
[----:B------:R-:W-:Y:S01]  /*15f0*/  FADD R8, R12, R9 ;  /* 0x000000090c087221 */ /* 0x000fe20000000000 */
[----:B--2---:R-:W-:-:S04]  /*1600*/  FMUL R13, R11, R18 ;  /* 0x000000120b0d7220 */ /* 0x004fc80000400000 */
[----:B------:R-:W-:Y:S01]  /*1610*/  FADD R8, R8, R13 ;  /* 0x0000000d08087221 */ /* 0x000fe20000000000 */
[----:B---3--:R-:W-:-:S04]  /*1620*/  FMUL R10, R10, R17 ;  /* 0x000000110a0a7220 */ /* 0x008fc80000400000 */
[----:B------:R-:W-:-:S05]  /*1630*/  FADD R8, R8, R10 ;  /* 0x0000000a08087221 */ /* 0x000fca0000000000 */
[----:B------:R-:W0:Y:S02]  /*1640*/  SHFL.BFLY PT, R11, R8, 0x10, 0x1f ;  /* 0x0e001f00080b7f89 */ /* 0x000e2400000e0000 */
[----:B0-----:R-:W-:-:S05]  /*1650*/  FADD R11, R8, R11 ;  /* 0x0000000b080b7221 */ /* 0x001fca0000000000 */
[----:B------:R-:W0:Y:S02]  /*1660*/  SHFL.BFLY PT, R16, R11, 0x8, 0x1f ;  /* 0x0d001f000b107f89 */ /* 0x000e2400000e0000 */
[----:B0-----:R-:W-:-:S05]  /*1670*/  FADD R16, R11, R16 ;  /* 0x000000100b107221 */ /* 0x001fca0000000000 */
[----:B------:R-:W0:Y:S02]  /*1680*/  SHFL.BFLY PT, R17, R16, 0x4, 0x1f ;  /* 0x0c801f0010117f89 */ /* 0x000e2400000e0000 */
[----:B0-----:R-:W-:-:S05]  /*1690*/  FADD R17, R16, R17 ;  /* 0x0000001110117221 */ /* 0x001fca0000000000 */
[----:B------:R-:W0:Y:S02]  /*16a0*/  SHFL.BFLY PT, R18, R17, 0x2, 0x1f ;  /* 0x0c401f0011127f89 */ /* 0x000e2400000e0000 */
[----:B0-----:R-:W-:-:S05]  /*16b0*/  FADD R18, R17, R18 ;  /* 0x0000001211127221 */ /* 0x001fca0000000000 */
[----:B------:R-:W0:Y:S01]  /*16c0*/  SHFL.BFLY PT, R19, R18, 0x1, 0x1f ;  /* 0x0c201f0012137f89 */ /* 0x000e2200000e0000 */
[----:B------:R-:W-:Y:S02]  /*16d0*/  F2FP.BF16.F32.PACK_AB R12, R9, R12 ;  /* 0x0000000c090c723e */ /* 0x000fe400000010ff */
[----:B------:R-:W-:Y:S01]  /*16e0*/  F2FP.BF16.F32.PACK_AB R13, R10, R13 ;  /* 0x0000000d0a0d723e */ /* 0x000fe200000010ff */
[----:B0-----:R-:W-:-:S05]  /*16f0*/  FADD R19, R18, R19 ;  /* 0x0000001312137221 */ /* 0x001fca0000000000 */
[----:B------:R-:W-:Y:S04]  /*1700*/  STS [R28], R19 ;  /* 0x000000131c007388 */ /* 0x000fe80000000800 */
[----:B------:R-:W-:Y:S04]  /*1710*/  STS.64 [R4], R12 ;  /* 0x0000000c04007388 */ /* 0x000fe80000000a00 */
[----:B------:R-:W0:Y:S04]  /*1720*/  LDS.128 R8, [R29+0x200] ;  /* 0x000200001d087984 */ /* 0x000e280000000c00 */
[----:B------:R-:W1:Y:S01]  /*1730*/  LDS R16, [R30+0x4] ;  /* 0x000004001e107984 */ /* 0x000e620000000800 */
        /* <DEDUP_REMOVED lines=21> */
[----:B------:R-:W-:Y:S01]  /*1890*/  STS [R7+0x4], R16 ;  /* 0x0000041007007388 */ /* 0x000fe20000000800 */
[----:B------:R-:W-:-:S03]  /*18a0*/  NOP ;  /* 0x0000000000007918 */ /* 0x000fc60000000000 */
[----:B------:R-:W0:Y:S02]  /*18b0*/  LDS R17, [R7+0x4] ;  /* 0x0000040007117984 */ /* 0x000e240000000800 */
[--C-:B0-----:R-:W-:Y:S01]  /*18c0*/  FADD R19, R8, -R17.reuse ;  /* 0x8000001108137221 */ /* 0x101fe20000000000 */
[--C-:B------:R-:W-:Y:S01]  /*18d0*/  FADD R13, R9, -R17.reuse ;  /* 0x80000011090d7221 */ /* 0x100fe20000000000 */
[--C-:B------:R-:W-:Y:S02]  /*18e0*/  FADD R9, R10, -R17.reuse ;  /* 0x800000110a097221 */ /* 0x100fe40000000000 */
[-C--:B------:R-:W-:Y:S01]  /*18f0*/  FFMA.SAT R8, R19, R14.reuse, 0.5 ;  /* 0x3f00000013087423 */ /* 0x080fe2000000200e */
[-C--:B------:R-:W-:Y:S01]  /*1900*/  FFMA.SAT R20, R13, R14.reuse, 0.5 ;  /* 0x3f0000000d147423 */ /* 0x080fe2000000200e */
[-C--:B------:R-:W-:Y:S02]  /*1910*/  FFMA.SAT R18, R9, R14.reuse, 0.5 ;  /* 0x3f00000009127423 */ /* 0x080fe4000000200e */
[-C--:B------:R-:W-:Y:S01]  /*1920*/  FFMA.RM R8, R8, R15.reuse, 12582913 ;  /* 0x4b40000108087423 */ /* 0x080fe2000000400f */
[-C--:B------:R-:W-:Y:S01]  /*1930*/  FFMA.RM R10, R20, R15.reuse, 12582913 ;  /* 0x4b400001140a7423 */ /* 0x080fe2000000400f */
[----:B------:R-:W-:Y:S01]  /*1940*/  FADD R17, R11, -R17 ;  /* 0x800000110b117221 */ /* 0x000fe20000000000 */
[-C--:B------:R-:W-:Y:S01]  /*1950*/  FFMA.RM R11, R18, R15.reuse, 12582913 ;  /* 0x4b400001120b7423 */ /* 0x080fe2000000400f */
[----:B------:R-:W-:Y:S01]  /*1960*/  FADD R12, R8, -12583039 ;  /* 0xcb40007f080c7421 */ /* 0x000fe20000000000 */
[----:B------:R-:W-:Y:S01]  /*1970*/  FADD R16, R10, -12583039 ;  /* 0xcb40007f0a107421 */ /* 0x000fe20000000000 */
[----:B------:R-:W-:Y:S01]  /*1980*/  FFMA.SAT R18, R17, R14, 0.5 ;  /* 0x3f00000011127423 */ /* 0x000fe2000000200e */
[----:B------:R-:W-:Y:S01]  /*1990*/  FADD R14, R11, -12583039 ;  /* 0xcb40007f0b0e7421 */ /* 0x000fe20000000000 */
[----:B------:R-:W-:Y:S01]  /*19a0*/  FFMA R12, R19, 1.4426950216293334961, -R12 ;  /* 0x3fb8aa3b130c7823 */ /* 0x000fe2000000080c */
[----:B------:R-:W-:Y:S01]  /*19b0*/  FFMA R16, R13, 1.4426950216293334961, -R16 ;  /* 0x3fb8aa3b0d107823 */ /* 0x000fe20000000810 */
[----:B------:R-:W-:Y:S01]  /*19c0*/  FFMA.RM R15, R18, R15, 12582913 ;  /* 0x4b400001120f7423 */ /* 0x000fe2000000400f */
[----:B------:R-:W-:Y:S01]  /*19d0*/  FFMA R14, R9, 1.4426950216293334961, -R14 ;  /* 0x3fb8aa3b090e7823 */ /* 0x000fe2000000080e */
[----:B------:R-:W-:Y:S01]  /*19e0*/  FFMA R12, R19, 1.925963033500011079e-08, R12 ;  /* 0x32a57060130c7823 */ /* 0x000fe2000000000c */
[----:B------:R-:W-:Y:S01]  /*19f0*/  FFMA R16, R13, 1.925963033500011079e-08, R16 ;  /* 0x32a570600d107823 */ /* 0x000fe20000000010 */
[----:B------:R-:W-:Y:S01]  /*1a00*/  FADD R18, R15, -12583039 ;  /* 0xcb40007f0f127421 */ /* 0x000fe20000000000 */
[----:B------:R-:W-:-:S02]  /*1a10*/  FFMA R14, R9, 1.925963033500011079e-08, R14 ;  /* 0x32a57060090e7823 */ /* 0x000fc4000000000e */
[----:B------:R-:W-:Y:S01]  /*1a20*/  MUFU.EX2 R13, R16 ;  /* 0x00000010000d7308 */ /* 0x000fe20000000800 */
[----:B------:R-:W-:-:S07]  /*1a30*/  FFMA R18, R17, 1.4426950216293334961, -R18 ;  /* 0x3fb8aa3b11127823 */ /* 0x000fce0000000812 */
[----:B------:R-:W0:Y:S01]  /*1a40*/  MUFU.EX2 R12, R12 ;  /* 0x0000000c000c7308 */ /* 0x000e220000000800 */
[----:B------:R-:W-:-:S07]  /*1a50*/  FFMA R18, R17, 1.925963033500011079e-08, R18 ;  /* 0x32a5706011127823 */ /* 0x000fce0000000012 */
[----:B------:R-:W1:Y:S01]  /*1a60*/  MUFU.EX2 R14, R14 ;  /* 0x0000000e000e7308 */ /* 0x000e620000000800 */
[----:B------:R-:W-:Y:S02]  /*1a70*/  SHF.L.U32 R9, R8, 0x17, RZ ;  /* 0x0000001708097819 */ /* 0x000fe400000006ff */
[----:B------:R-:W-:-:S05]  /*1a80*/  SHF.L.U32 R24, R10, 0x17, RZ ;  /* 0x000000170a187819 */ /* 0x000fca00000006ff */
[----:B------:R-:W2:Y:S01]  /*1a90*/  MUFU.EX2 R17, R18 ;  /* 0x0000001200117308 */ /* 0x000ea20000000800 */
[----:B------:R-:W-:Y:S02]  /*1aa0*/  IMAD.SHL.U32 R25, R11, 0x800000, RZ ;  /* 0x008000000b197824 */ /* 0x000fe400078e00ff */
[----:B0-----:R-:W-:Y:S01]  /*1ab0*/  FMUL R11, R9, R12 ;  /* 0x0000000c090b7220 */ /* 0x001fe20000400000 */
[----:B------:R-:W-:Y:S01]  /*1ac0*/  FMUL R24, R24, R13 ;  /* 0x0000000d18187220 */ /* 0x000fe20000400000 */
[----:B------:R-:W-:-:S03]  /*1ad0*/  SHF.L.U32 R10, R15, 0x17, RZ ;  /* 0x000000170f0a7819 */ /* 0x000fc600000006ff */
[----:B------:R-:W-:Y:S01]  /*1ae0*/  FADD R8, R11, R24 ;  /* 0x000000180b087221 */ /* 0x000fe20000000000 */
[----:B-1----:R-:W-:-:S04]  /*1af0*/  FMUL R25, R25, R14 ;  /* 0x0000000e19197220 */ /* 0x002fc80000400000 */
[----:B------:R-:W-:Y:S01]  /*1b00*/  FADD R9, R8, R25 ;  /* 0x0000001908097221 */ /* 0x000fe20000000000 */
[----:B--2---:R-:W-:-:S04]  /*1b10*/  FMUL R10, R10, R17 ;  /* 0x000000110a0a7220 */ /* 0x004fc80000400000 */
[----:B------:R-:W-:-:S05]  /*1b20*/  FADD R9, R9, R10 ;  /* 0x0000000a09097221 */ /* 0x000fca0000000000 */
[----:B------:R-:W0:Y:S02]  /*1b30*/  SHFL.BFLY PT, R8, R9, 0x10, 0x1f ;  /* 0x0e001f0009087f89 */ /* 0x000e2400000e0000 */
[----:B0-----:R-:W-:-:S05]  /*1b40*/  FADD R8, R9, R8 ;  /* 0x0000000809087221 */ /* 0x001fca0000000000 */
[----:B------:R-:W0:Y:S02]  /*1b50*/  SHFL.BFLY PT, R13, R8, 0x8, 0x1f ;  /* 0x0d001f00080d7f89 */ /* 0x000e2400000e0000 */
[----:B0-----:R-:W-:-:S05]  /*1b60*/  FADD R13, R8, R13 ;  /* 0x0000000d080d7221 */ /* 0x001fca0000000000 */
[----:B------:R-:W0:Y:S02]  /*1b70*/  SHFL.BFLY PT, R12, R13, 0x4, 0x1f ;  /* 0x0c801f000d0c7f89 */ /* 0x000e2400000e0000 */
[----:B0-----:R-:W-:-:S05]  /*1b80*/  FADD R14, R13, R12 ;  /* 0x0000000c0d0e7221 */ /* 0x001fca0000000000 */
[----:B------:R-:W0:Y:S01]  /*1b90*/  SHFL.BFLY PT, R15, R14, 0x2, 0x1f ;  /* 0x0c401f000e0f7f89 */ /* 0x000e2200000e0000 */
[----:B------:R-:W-:Y:S01]  /*1ba0*/  MOV R12, 0x2 ;  /* 0x00000002000c7802 */ /* 0x000fe20000000f00 */
[----:B------:R-:W-:Y:S01]  /*1bb0*/  UMOV UR8, UR10 ;  /* 0x0000000a00087c82 */ /* 0x000fe20008000000 */
[----:B0-----:R-:W-:-:S05]  /*1bc0*/  FADD R15, R14, R15 ;  /* 0x0000000f0e0f7221 */ /* 0x001fca0000000000 */
[----:B------:R-:W0:Y:S01]  /*1bd0*/  SHFL.BFLY PT, R16, R15, 0x1, 0x1f ;  /* 0x0c201f000f107f89 */ /* 0x000e2200000e0000 */
[C---:B------:R-:W-:Y:S01]  /*1be0*/  IMAD.WIDE.U32 R12, R5.reuse, R12, UR8 ;  /* 0x00000008050c7e25 */ /* 0x040fe2000f8e000c */
[C---:B------:R-:W-:Y:S02]  /*1bf0*/  IADD3 R17, PT, PT, R5.reuse, 0x800, RZ ;  /* 0x0000080005117810 */ /* 0x040fe40007ffe0ff */
[----:B------:R-:W-:Y:S01]  /*1c00*/  MOV R18, 0x2 ;  /* 0x0000000200127802 */ /* 0x000fe20000000f00 */
[C---:B------:R-:W-:Y:S01]  /*1c10*/  VIADD R20, R5.reuse, 0x1000 ;  /* 0x0000100005147836 */ /* 0x040fe20000000000 */
[----:B------:R-:W-:Y:S02]  /*1c20*/  MOV R21, 0x2 ;  /* 0x0000000200157802 */ /* 0x000fe40000000f00 */
[----:B------:R-:W-:Y:S02]  /*1c30*/  IADD3 R8, PT, PT, R5, 0x1800, RZ ;  /* 0x0000180005087810 */ /* 0x000fe40007ffe0ff */
[----:B------:R-:W-:Y:S01]  /*1c40*/  MOV R9, 0x2 ;  /* 0x0000000200097802 */ /* 0x000fe20000000f00 */
[----:B------:R-:W-:-:S04]  /*1c50*/  IMAD.WIDE.U32 R20, R20, R21, UR8 ;  /* 0x0000000814147e25 */ /* 0x000fc8000f8e0015 */
[----:B------:R-:W-:Y:S02]  /*1c60*/  IMAD.WIDE.U32 R8, R8, R9, UR8 ;  /* 0x0000000808087e25 */ /* 0x000fe4000f8e0009 */
[----:B------:R-:W2:Y:S02]  /*1c70*/  LDG.E.128.CONSTANT R20, desc[UR14][R20.64] ;  /* 0x0000000e14147981 */ /* 0x000ea4000c1e9d00 */
[----:B0-----:R-:W-:Y:S01]  /*1c80*/  FADD R27, R15, R16 ;  /* 0x000000100f1b7221 */ /* 0x001fe20000000000 */
[----:B------:R-:W-:Y:S01]  /*1c90*/  IMAD.WIDE.U32 R16, R17, R18, UR8 ;  /* 0x0000000811107e25 */ /* 0x000fe2000f8e0012 */
[----:B------:R-:W3:Y:S01]  /*1ca0*/  LDG.E.128.CONSTANT R12, desc[UR14][R12.64] ;  /* 0x0000000e0c0c7981 */ /* 0x000ee2000c1e9d00 */
[----:B------:R-:W-:-:S04]  /*1cb0*/  F2FP.BF16.F32.PACK_AB R24, R24, R11 ;  /* 0x0000000b1818723e */ /* 0x000fc800000010ff */
[----:B------:R-:W4:Y:S01]  /*1cc0*/  LDG.E.128.CONSTANT R16, desc[UR14][R16.64] ;  /* 0x0000000e10107981 */ /* 0x000f22000c1e9d00 */
[----:B------:R-:W-:-:S03]  /*1cd0*/  F2FP.BF16.F32.PACK_AB R25, R10, R25 ;  /* 0x000000190a19723e */ /* 0x000fc600000010ff */
[----:B------:R-:W5:Y:S04]  /*1ce0*/  LDG.E.128.CONSTANT R8, desc[UR14][R8.64] ;  /* 0x0000000e08087981 */ /* 0x000f68000c1e9d00 */
[----:B------:R0:W-:Y:S04]  /*1cf0*/  STS [R28+0x4], R27 ;  /* 0x0000041b1c007388 */ /* 0x0001e80000000800 */
[----:B------:R1:W-:Y:S01]  /*1d00*/  STS.64 [R4+0x110], R24 ;  /* 0x0001101804007388 */ /* 0x0003e20000000a00 */
[----:B------:R-:W-:Y:S01]  /*1d10*/  BAR.SYNC.DEFER_BLOCKING 0x0 ;  /* 0x0000000000007b1d */ /* 0x000fe20000010000 */
[----:B------:R-:W-:-:S02]  /*1d20*/  IADD3 R52, PT, PT, R5, 0x2000, RZ ;  /* 0x0000200005347810 */ /* 0x000fc40007ffe0ff */
[----:B------:R-:W-:Y:S01]  /*1d30*/  MOV R53, 0x2 ;  /* 0x0000000200357802 */ /* 0x000fe20000000f00 */
[C---:B0-----:R-:W-:Y:S01]  /*1d40*/  VIADD R27, R5.reuse, 0x2800 ;  /* 0x00002800051b7836 */ /* 0x041fe20000000000 */
[----:B------:R-:W-:Y:S02]  /*1d50*/  MOV R54, 0x2 ;  /* 0x0000000200367802 */ /* 0x000fe40000000f00 */
[----:B-1----:R-:W-:Y:S02]  /*1d60*/  MOV R25, 0x2 ;  /* 0x0000000200197802 */ /* 0x002fe40000000f00 */
[----:B------:R-:W-:Y:S01]  /*1d70*/  IADD3 R24, PT, PT, R5, 0x3800, RZ ;  /* 0x0000380005187810 */ /* 0x000fe20007ffe0ff */
[----:B--2---:R0:W-:Y:S04]  /*1d80*/  STS.128 [R6+0x440], R20 ;  /* 0x0004401406007388 */ /* 0x0041e80000000c00 */
[----:B---3--:R1:W-:Y:S04]  /*1d90*/  STS.128 [R6], R12 ;  /* 0x0000000c06007388 */ /* 0x0083e80000000c00 */
[----:B----4-:R2:W-:Y:S01]  /*1da0*/  STS.128 [R6+0x220], R16 ;  /* 0x0002201006007388 */ /* 0x0105e20000000c00 */
[----:B0-----:R-:W-:-:S03]  /*1db0*/  IMAD.WIDE.U32 R20, R24, R53, UR8 ;  /* 0x0000000818147e25 */ /* 0x001fc6000f8e0035 */
[----:B-----5:R0:W-:Y:S04]  /*1dc0*/  STS.128 [R6+0x660], R8 ;  /* 0x0006600806007388 */ /* 0x0201e80000000c00 */
[----:B------:R-:W3:Y:S01]  /*1dd0*/  LDG.E.128.CONSTANT R20, desc[UR14][R20.64] ;  /* 0x0000000e14147981 */ /* 0x000ee2000c1e9d00 */
[----:B-1----:R-:W-:Y:S01]  /*1de0*/  IMAD.WIDE.U32 R12, R52, R53, UR8 ;  /* 0x00000008340c7e25 */ /* 0x002fe2000f8e0035 */
[----:B------:R-:W-:-:S03]  /*1df0*/  IADD3 R52, PT, PT, R5, 0x3000, RZ ;  /* 0x0000300005347810 */ /* 0x000fc60007ffe0ff */
[----:B--2---:R-:W-:Y:S02]  /*1e00*/  IMAD.WIDE.U32 R18, R27, R54, UR8 ;  /* 0x000000081b127e25 */ /* 0x004fe4000f8e0036 */
[----:B------:R-:W2:Y:S02]  /*1e10*/  LDG.E.128.CONSTANT R12, desc[UR14][R12.64] ;  /* 0x0000000e0c0c7981 */ /* 0x000ea4000c1e9d00 */
[----:B------:R-:W-:Y:S02]  /*1e20*/  IMAD.WIDE.U32 R16, R52, R25, UR8 ;  /* 0x0000000834107e25 */ /* 0x000fe4000f8e0019 */
[----:B0-----:R-:W4:Y:S04]  /*1e30*/  LDG.E.128.CONSTANT R8, desc[UR14][R18.64] ;  /* 0x0000000e12087981 */ /* 0x001f28000c1e9d00 */
[----:B------:R-:W5:Y:S01]  /*1e40*/  LDG.E.128.CONSTANT R16, desc[UR14][R16.64] ;  /* 0x0000000e10107981 */ /* 0x000f62000c1e9d00 */
[----:B------:R-:W-:-:S03]  /*1e50*/  IMAD.WIDE.U32 R52, R37, 0x44, R50 ;  /* 0x0000004425347825 */ /* 0x000fc600078e0032 */
[----:B------:R-:W-:-:S04]  /*1e60*/  LEA R24, P1, R52, R2, 0x2 ;  /* 0x0000000234187211 */ /* 0x000fc800078210ff */
[C---:B------:R-:W-:Y:S02]  /*1e70*/  LEA.HI.X R25, R52.reuse, R3, R53, 0x2, P1 ;  /* 0x0000000334197211 */ /* 0x040fe400008f1435 */
[----:B------:R-:W-:-:S04]  /*1e80*/  LEA R50, P1, R52, R42, 0x2 ;  /* 0x0000002a34327211 */ /* 0x000fc800078210ff */
[----:B------:R-:W-:Y:S01]  /*1e90*/  LEA.HI.X R51, R52, R43, R53, 0x2, P1 ;  /* 0x0000002b34337211 */ /* 0x000fe200008f1435 */
[----:B---3--:R-:W-:Y:S04]  /*1ea0*/  STS.128 [R6+0xee0], R20 ;  /* 0x000ee01406007388 */ /* 0x008fe80000000c00 */
[----:B--2---:R0:W-:Y:S04]  /*1eb0*/  STS.128 [R6+0x880], R12 ;  /* 0x0008800c06007388 */ /* 0x0041e80000000c00 */
[----:B----4-:R1:W-:Y:S04]  /*1ec0*/  STS.128 [R6+0xaa0], R8 ;  /* 0x000aa00806007388 */ /* 0x0103e80000000c00 */
[----:B-----5:R-:W-:Y:S01]  /*1ed0*/  STS.128 [R6+0xcc0], R16 ;  /* 0x000cc01006007388 */ /* 0x020fe20000000c00 */
[----:B------:R-:W-:Y:S06]  /*1ee0*/  BAR.SYNC.DEFER_BLOCKING 0x0 ;  /* 0x0000000000007b1d */ /* 0x000fec0000010000 */
[----:B------:R-:W2:Y:S04]  /*1ef0*/  LD.E R27, desc[UR14][R24.64+0x1100] ;  /* 0x0011000e181b7980 */ /* 0x000ea8000c101900 */
[----:B------:R-:W3:Y:S04]  /*1f00*/  LD.E R37, desc[UR14][R24.64+0x1980] ;  /* 0x0019800e18257980 */ /* 0x000ee8000c101900 */
[----:B------:R-:W4:Y:S04]  /*1f10*/  LD.E R54, desc[UR14][R24.64+0x1110] ;  /* 0x0011100e18367980 */ /* 0x000f28000c101900 */
[----:B------:R-:W5:Y:S04]  /*1f20*/  LD.E R55, desc[UR14][R24.64+0x1990] ;  /* 0x0019900e18377980 */ /* 0x000f68000c101900 */
[----:B0-----:R-:W5:Y:S04]  /*1f30*/  LD.E R12, desc[UR14][R50.64] ;  /* 0x0000000e320c7980 */ /* 0x001f68000c101900 */
[----:B------:R-:W5:Y:S04]  /*1f40*/  LD.E R13, desc[UR14][R50.64+0x880] ;  /* 0x0008800e320d7980 */ /* 0x000f68000c101900 */
[----:B------:R-:W5:Y:S04]  /*1f50*/  LD.E R14, desc[UR14][R50.64+0x10] ;  /* 0x0000100e320e7980 */ /* 0x000f68000c101900 */
[----:B------:R-:W5:Y:S04]  /*1f60*/  LD.E R15, desc[UR14][R50.64+0x890] ;  /* 0x0008900e320f7980 */ /* 0x000f68000c101900 */
[----:B------:R-:W5:Y:S04]  /*1f70*/  LD.E R20, desc[UR14][R24.64+0x2200] ;  /* 0x0022000e18147980 */ /* 0x000f68000c101900 */
[----:B------:R-:W5:Y:S04]  /*1f80*/  LD.E R21, desc[UR14][R24.64+0x2a80] ;  /* 0x002a800e18157980 */ /* 0x000f68000c101900 */
[----:B-1----:R-:W5:Y:S04]  /*1f90*/  LD.E R10, desc[UR14][R50.64+0x30] ;  /* 0x0000300e320a7980 */ /* 0x002f68000c101900 */
[----:B------:R-:W5:Y:S04]  /*1fa0*/  LD.E R11, desc[UR14][R50.64+0x8b0] ;  /* 0x0008b00e320b7980 */ /* 0x000f68000c101900 */
[----:B------:R-:W5:Y:S04]  /*1fb0*/  LD.E R23, desc[UR14][R24.64+0x2210] ;  /* 0x0022100e18177980 */ /* 0x000f68000c101900 */
[----:B------:R-:W5:Y:S04]  /*1fc0*/  LD.E R22, desc[UR14][R24.64+0x2a90] ;  /* 0x002a900e18167980 */ /* 0x000f68000c101900 */
[----:B--2---:R-:W-:Y:S04]  /*1fd0*/  MOVM.16.MT88 R16, R27 ;  /* 0x000000001b10723a */ /* 0x004fe80000000000 */
[----:B---3--:R0:W1:Y:S04]  /*1fe0*/  MOVM.16.MT88 R17, R37 ;  /* 0x000000002511723a */ /* 0x0080680000000000 */
[----:B----4-:R-:W-:Y:S04]  /*1ff0*/  MOVM.16.MT88 R8, R54 ;  /* 0x000000003608723a */ /* 0x010fe80000000000 */
[----:B-----5:R-:W2:Y:S04]  /*2000*/  MOVM.16.MT88 R9, R55 ;  /* 0x000000003709723a */ /* 0x020ea80000000000 */
[----:B0-----:R-:W3:Y:S04]  /*2010*/  LD.E R37, desc[UR14][R24.64+0x3310] ;  /* 0x0033100e18257980 */ /* 0x001ee8000c101900 */
[----:B------:R-:W4:Y:S01]  /*2020*/  LD.E R27, desc[UR14][R24.64+0x3b90] ;  /* 0x003b900e181b7980 */ /* 0x000f22000c101900 */
[C---:B-1----:R-:W-:Y:S08]  /*2030*/  HMMA.16816.F32.BF16 R16, R12.reuse, R16, RZ ;  /* 0x000000100c10723c */ /* 0x042ff000000418ff */
[----:B--2---:R-:W-:Y:S01]  /*2040*/  HMMA.16816.F32.BF16 R12, R12, R8, RZ ;  /* 0x000000080c0c723c */ /* 0x004fe200000418ff */
[----:B------:R-:W2:Y:S04]  /*2050*/  LD.E R8, desc[UR14][R50.64+0x20] ;  /* 0x0000200e32087980 */ /* 0x000ea8000c101900 */
[----:B------:R-:W2:Y:S04]  /*2060*/  LD.E R9, desc[UR14][R50.64+0x8a0] ;  /* 0x0008a00e32097980 */ /* 0x000ea8000c101900 */
[----:B------:R-:W-:Y:S04]  /*2070*/  MOVM.16.MT88 R20, R20 ;  /* 0x000000001414723a */ /* 0x000fe80000000000 */
[----:B------:R-:W2:Y:S02]  /*2080*/  MOVM.16.MT88 R21, R21 ;  /* 0x000000001515723a */ /* 0x000ea40000000000 */
[C---:B--2---:R-:W-:Y:S02]  /*2090*/  HMMA.16816.F32.BF16 R16, R8.reuse, R20, R16 ;  /* 0x000000140810723c */ /* 0x044fe40000041810 */
[----:B------:R0:W-:Y:S04]  /*20a0*/  MOVM.16.MT88 R20, R23 ;  /* 0x000000001714723a */ /* 0x0001e80000000000 */
[----:B------:R1:W2:Y:S04]  /*20b0*/  MOVM.16.MT88 R21, R22 ;  /* 0x000000001615723a */ /* 0x0002a80000000000 */
[----:B0-----:R-:W5:Y:S04]  /*20c0*/  LD.E R23, desc[UR14][R24.64+0x3300] ;  /* 0x0033000e18177980 */ /* 0x001f68000c101900 */
[----:B-1----:R-:W3:Y:S01]  /*20d0*/  LD.E R22, desc[UR14][R24.64+0x3b80] ;  /* 0x003b800e18167980 */ /* 0x002ee2000c101900 */
[----:B--2---:R-:W-:Y:S03]  /*20e0*/  HMMA.16816.F32.BF16 R12, R8, R20, R12 ;  /* 0x00000014080c723c */ /* 0x004fe6000004180c */
[----:B------:R-:W2:Y:S04]  /*20f0*/  LD.E R8, desc[UR14][R50.64+0x40] ;  /* 0x0000400e32087980 */ /* 0x000ea8000c101900 */
[----:B------:R-:W2:Y:S04]  /*2100*/  LD.E R9, desc[UR14][R50.64+0x8c0] ;  /* 0x0008c00e32097980 */ /* 0x000ea8000c101900 */
[----:B------:R-:W2:Y:S04]  /*2110*/  LD.E R10, desc[UR14][R50.64+0x50] ;  /* 0x0000500e320a7980 */ /* 0x000ea8000c101900 */
[----:B------:R-:W2:Y:S04]  /*2120*/  LD.E R11, desc[UR14][R50.64+0x8d0] ;  /* 0x0008d00e320b7980 */ /* 0x000ea8000c101900 */
[----:B-----5:R0:W-:Y:S04]  /*2130*/  MOVM.16.MT88 R20, R23 ;  /* 0x000000001714723a */ /* 0x0201e80000000000 */
[----:B---3--:R1:W2:Y:S04]  /*2140*/  MOVM.16.MT88 R21, R22 ;  /* 0x000000001615723a */ /* 0x0082a80000000000 */
[----:B0-----:R-:W3:Y:S04]  /*2150*/  LD.E R23, desc[UR14][R24.64+0x4400] ;  /* 0x0044000e18177980 */ /* 0x001ee8000c101900 */
[----:B-1----:R-:W5:Y:S01]  /*2160*/  LD.E R22, desc[UR14][R24.64+0x4c80] ;  /* 0x004c800e18167980 */ /* 0x002f62000c101900 */
[C---:B--2---:R-:W-:Y:S03]  /*2170*/  HMMA.16816.F32.BF16 R16, R8.reuse, R20, R16 ;  /* 0x000000140810723c */ /* 0x044fe60000041810 */
[----:B------:R0:W-:Y:S04]  /*2180*/  MOVM.16.MT88 R20, R37 ;  /* 0x000000002514723a */ /* 0x0001e80000000000 */
[----:B----4-:R1:W2:Y:S04]  /*2190*/  MOVM.16.MT88 R21, R27 ;  /* 0x000000001b15723a */ /* 0x0102a80000000000 */
[----:B0-----:R-:W4:Y:S04]  /*21a0*/  LD.E R37, desc[UR14][R24.64+0x4410] ;  /* 0x0044100e18257980 */ /* 0x001f28000c101900 */
[----:B-1----:R-:W4:Y:S01]  /*21b0*/  LD.E R27, desc[UR14][R24.64+0x4c90] ;  /* 0x004c900e181b7980 */ /* 0x002f22000c101900 */
[----:B--2---:R-:W-:Y:S03]  /*21c0*/  HMMA.16816.F32.BF16 R12, R8, R20, R12 ;  /* 0x00000014080c723c */ /* 0x004fe6000004180c */
[----:B------:R-:W2:Y:S04]  /*21d0*/  LD.E R8, desc[UR14][R50.64+0x60] ;  /* 0x0000600e32087980 */ /* 0x000ea8000c101900 */
[----:B------:R-:W2:Y:S04]  /*21e0*/  LD.E R9, desc[UR14][R50.64+0x8e0] ;  /* 0x0008e00e32097980 */ /* 0x000ea8000c101900 */
[----:B------:R-:W2:Y:S04]  /*21f0*/  LD.E R10, desc[UR14][R50.64+0x70] ;  /* 0x0000700e320a7980 */ /* 0x000ea8000c101900 */
[----:B------:R-:W2:Y:S04]  /*2200*/  LD.E R11, desc[UR14][R50.64+0x8f0] ;  /* 0x0008f00e320b7980 */ /* 0x000ea8000c101900 */
[----:B---3--:R0:W-:Y:S04]  /*2210*/  MOVM.16.MT88 R20, R23 ;  /* 0x000000001714723a */ /* 0x0081e80000000000 */
[----:B-----5:R1:W2:Y:S04]  /*2220*/  MOVM.16.MT88 R21, R22 ;  /* 0x000000001615723a */ /* 0x0202a80000000000 */
[----:B0-----:R-:W3:Y:S04]  /*2230*/  LD.E R23, desc[UR14][R24.64+0x5500] ;  /* 0x0055000e18177980 */ /* 0x001ee8000c101900 */
[----:B-1----:R-:W5:Y:S01]  /*2240*/  LD.E R22, desc[UR14][R24.64+0x5d80] ;  /* 0x005d800e18167980 */ /* 0x002f62000c101900 */
[C---:B--2---:R-:W-:Y:S03]  /*2250*/  HMMA.16816.F32.BF16 R16, R8.reuse, R20, R16 ;  /* 0x000000140810723c */ /* 0x044fe60000041810 */
[----:B----4-:R0:W-:Y:S04]  /*2260*/  MOVM.16.MT88 R20, R37 ;  /* 0x000000002514723a */ /* 0x0101e80000000000 */
[----:B------:R1:W2:Y:S04]  /*2270*/  MOVM.16.MT88 R21, R27 ;  /* 0x000000001b15723a */ /* 0x0002a80000000000 */
        /* <DEDUP_REMOVED lines=41> */
[----:B------:R-:W1:Y:S04]  /*2510*/  MOVM.16.MT88 R20, R37 ;  /* 0x000000002514723a */ /* 0x000e680000000000 */
[----:B0-----:R-:W2:Y:S04]  /*2520*/  LD.E R27, desc[UR14][R24.64+0x8810] ;  /* 0x0088100e181b7980 */ /* 0x001ea8000c101900 */
[----:B------:R-:W4:Y:S01]  /*2530*/  LD.E R24, desc[UR14][R24.64+0x9090] ;  /* 0x0090900e18187980 */ /* 0x000f22000c101900 */
[----:B-1----:R-:W-:Y:S03]  /*2540*/  HMMA.16816.F32.BF16 R12, R8, R20, R12 ;  /* 0x00000014080c723c */ /* 0x002fe6000004180c */
[----:B------:R-:W4:Y:S04]  /*2550*/  LD.E R8, desc[UR14][R50.64+0xe0] ;  /* 0x0000e00e32087980 */ /* 0x000f28000c101900 */
[----:B------:R-:W4:Y:S04]  /*2560*/  LD.E R9, desc[UR14][R50.64+0x960] ;  /* 0x0009600e32097980 */ /* 0x000f28000c101900 */
[----:B------:R-:W4:Y:S04]  /*2570*/  LD.E R10, desc[UR14][R50.64+0xf0] ;  /* 0x0000f00e320a7980 */ /* 0x000f28000c101900 */
[----:B------:R-:W4:Y:S01]  /*2580*/  LD.E R11, desc[UR14][R50.64+0x970] ;  /* 0x0009700e320b7980 */ /* 0x000f22000c101900 */
[----:B------:R-:W-:Y:S01]  /*2590*/  BAR.SYNC.DEFER_BLOCKING 0x0 ;  /* 0x0000000000007b1d */ /* 0x000fe20000010000 */
[----:B------:R-:W-:-:S05]  /*25a0*/  ISETP.NE.AND P1, PT, RZ, UR4, PT ;  /* 0x00000004ff007c0c */ /* 0x000fca000bf25270 */
[----:B---3--:R-:W-:Y:S04]  /*25b0*/  MOVM.16.MT88 R23, R23 ;  /* 0x000000001717723a */ /* 0x008fe80000000000 */
[----:B-----5:R-:W0:Y:S04]  /*25c0*/  MOVM.16.MT88 R22, R22 ;  /* 0x000000001616723a */ /* 0x020e280000000000 */
[----:B--2---:R-:W-:Y:S04]  /*25d0*/  MOVM.16.MT88 R20, R27 ;  /* 0x000000001b14723a */ /* 0x004fe80000000000 */
[----:B----4-:R-:W1:Y:S01]  /*25e0*/  MOVM.16.MT88 R21, R24 ;  /* 0x000000001815723a */ /* 0x010e620000000000 */
[C---:B0-----:R-:W-:Y:S08]  /*25f0*/  HMMA.16816.F32.BF16 R16, R8.reuse, R22, R16 ;  /* 0x000000160810723c */ /* 0x041ff00000041810 */
[----:B-1----:R-:W-:Y:S01]  /*2600*/  HMMA.16816.F32.BF16 R12, R8, R20, R12 ;  /* 0x00000014080c723c */ /* 0x002fe2000004180c */
[----:B------:R-:W-:-:S05]  /*2610*/  IADD3 R9, PT, PT, R33, -0x1100, RZ ;  /* 0xffffef0021097810 */ /* 0x000fca0007ffe0ff */
[----:B------:R-:W-:-:S05]  /*2620*/  IMAD.U32 R26, R26, 0x8, R9 ;  /* 0x000000081a1a7824 */ /* 0x000fca00078e0009 */
[----:B------:R-:W-:Y:S04]  /*2630*/  STS.64 [R26], R16 ;  /* 0x000000101a007388 */ /* 0x000fe80000000a00 */
[----:B------:R-:W-:Y:S04]  /*2640*/  STS.64 [R26+0x1000], R18 ;  /* 0x001000121a007388 */ /* 0x000fe80000000a00 */
[----:B------:R-:W-:Y:S04]  /*2650*/  STS.64 [R26+0x20], R12 ;  /* 0x0000200c1a007388 */ /* 0x000fe80000000a00 */
[----:B------:R-:W-:Y:S01]  /*2660*/  STS.64 [R26+0x1020], R14 ;  /* 0x0010200e1a007388 */ /* 0x000fe20000000a00 */
[----:B------:R-:W-:Y:S06]  /*2670*/  BAR.SYNC.DEFER_BLOCKING 0x0 ;  /* 0x0000000000007b1d */ /* 0x000fec0000010000 */
[----:B------:R-:W0:Y:S04]  /*2680*/  @!P1 LDS.128 R8, [R29+-0x1100] ;  /* 0xffef00001d089984 */ /* 0x000e280000000c00 */
[----:B------:R-:W1:Y:S01]  /*2690*/  @!P1 LDS.128 R12, [R29+-0xf00] ;  /* 0xfff100001d0c9984 */ /* 0x000e620000000c00 */
[----:B------:R-:W-:-:S02]  /*26a0*/  MOV R21, 0x437c0000 ;  /* 0x437c000000157802 */ /* 0x000fc40000000f00 */
[----:B------:R-:W-:Y:S01]  /*26b0*/  MOV R20, 0x3bbb989d ;  /* 0x3bbb989d00147802 */ /* 0x000fe20000000f00 */
[----:B0-----:R0:W-:Y:S04]  /*26c0*/  @!P1 STG.E.128 desc[UR14][R40.64], R8 ;  /* 0x0000000828009986 */ /* 0x0011e8000c101d0e */
[----:B-1----:R0:W-:Y:S01]  /*26d0*/  @!P1 STG.E.128 desc[UR14][R40.64+0x200], R12 ;  /* 0x0002000c28009986 */ /* 0x0021e2000c101d0e */
[----:B------:R-:W-:Y:S05]  /*26e0*/  @!P1 BRA `(.L_x_2) ;  /* 0x0000000000889947 */ /* 0x000fea0003800000 */
[----:B0-----:R-:W2:Y:S04]  /*26f0*/  LDG.E.128 R8, desc[UR14][R40.64] ;  /* 0x0000000e28087981 */ /* 0x001ea8000c1e1d00 */
[----:B------:R-:W-:Y:S04]  /*2700*/  LDS.64 R16, [R30] ;  /* 0x000000001e107984 */ /* 0x000fe80000000a00 */
[----:B------:R-:W0:Y:S04]  /*2710*/  LDS.64 R18, [R7] ;  /* 0x0000000007127984 */ /* 0x000e280000000a00 */
[----:B------:R-:W2:Y:S01]  /*2720*/  LDS.128 R12, [R29+-0x1100] ;  /* 0xffef00001d0c7984 */ /* 0x000ea20000000c00 */
[----:B0-----:R-:W-:-:S04]  /*2730*/  FADD R23, R16, -R18 ;  /* 0x8000001210177221 */ /* 0x001fc80000000000 */
[----:B------:R-:W-:-:S04]  /*2740*/  FFMA.SAT R16, R23, R20, 0.5 ;  /* 0x3f00000017107423 */ /* 0x000fc80000002014 */
[----:B------:R-:W-:-:S04]  /*2750*/  FFMA.RM R16, R16, R21, 12582913 ;  /* 0x4b40000110107423 */ /* 0x000fc80000004015 */
[C---:B------:R-:W-:Y:S01]  /*2760*/  FADD R18, R16.reuse, -12583039 ;  /* 0xcb40007f10127421 */ /* 0x040fe20000000000 */
[----:B------:R-:W-:-:S03]  /*2770*/  SHF.L.U32 R16, R16, 0x17, RZ ;  /* 0x0000001710107819 */ /* 0x000fc600000006ff */
[----:B------:R-:W-:-:S04]  /*2780*/  FFMA R18, R23, 1.4426950216293334961, -R18 ;  /* 0x3fb8aa3b17127823 */ /* 0x000fc80000000812 */
[----:B------:R-:W-:-:S04]  /*2790*/  FFMA R18, R23, 1.925963033500011079e-08, R18 ;  /* 0x32a5706017127823 */ /* 0x000fc80000000012 */
[----:B------:R-:W0:Y:S02]  /*27a0*/  MUFU.EX2 R23, R18 ;  /* 0x0000001200177308 */ /* 0x000e240000000800 */
[----:B0-----:R-:W-:-:S04]  /*27b0*/  FMUL R23, R16, R23 ;  /* 0x0000001710177220 */ /* 0x001fc80000400000 */
[C---:B--2---:R-:W-:Y:S01]  /*27c0*/  FFMA R8, R23.reuse, R8, R12 ;  /* 0x0000000817087223 */ /* 0x044fe2000000000c */
[C---:B------:R-:W-:Y:S01]  /*27d0*/  FFMA R9, R23.reuse, R9, R13 ;  /* 0x0000000917097223 */ /* 0x040fe2000000000d */
[C---:B------:R-:W-:Y:S01]  /*27e0*/  FFMA R10, R23.reuse, R10, R14 ;  /* 0x0000000a170a7223 */ /* 0x040fe2000000000e */
[----:B------:R-:W-:-:S05]  /*27f0*/  FFMA R11, R23, R11, R15 ;  /* 0x0000000b170b7223 */ /* 0x000fca000000000f */
[----:B------:R-:W-:Y:S04]  /*2800*/  STG.E.128 desc[UR14][R40.64], R8 ;  /* 0x0000000828007986 */ /* 0x000fe8000c101d0e */
[----:B------:R-:W2:Y:S01]  /*2810*/  LDG.E.128 R12, desc[UR14][R38.64] ;  /* 0x0000000e260c7981 */ /* 0x000ea2000c1e1d00 */
[----:B------:R-:W-:-:S03]  /*2820*/  FADD R23, R17, -R19 ;  /* 0x8000001311177221 */ /* 0x000fc60000000000 */
[----:B------:R-:W2:Y:S01]  /*2830*/  LDS.128 R16, [R29+-0xf00] ;  /* 0xfff100001d107984 */ /* 0x000ea20000000c00 */
        /* <DEDUP_REMOVED lines=12> */
[----:B------:R1:W-:Y:S02]  /*2900*/  STG.E.128 desc[UR14][R38.64], R12 ;  /* 0x0000000c26007986 */ /* 0x0003e4000c101d0e */
.L_x_2:
[----:B------:R-:W-:Y:S01]  /*2910*/  BAR.SYNC.DEFER_BLOCKING 0x0 ;  /* 0x0000000000007b1d */ /* 0x000fe20000010000 */
[----:B------:R-:W-:-:S05]  /*2920*/  ISETP.GT.U32.AND P1, PT, R0, 0xf, PT ;  /* 0x0000000f0000780c */ /* 0x000fca0003f24070 */
[----:B------:R-:W-:Y:S08]  /*2930*/  BSSY.RECONVERGENT B0, `(.L_x_3) ;  /* 0x000001f000007945 */ /* 0x000ff00003800200 */
[----:B------:R-:W-:Y:S05]  /*2940*/  @P1 BRA `(.L_x_4) ;  /* 0x0000000000741947 */ /* 0x000fea0003800000 */
[----:B------:R-:W2:Y:S01]  /*2950*/  S2UR UR10, SR_CgaCtaId ;  /* 0x00000000000a79c3 */ /* 0x000ea20000008800 */
[----:B------:R-:W-:Y:S02]  /*2960*/  UMOV UR5, 0x400 ;  /* 0x0000040000057882 */ /* 0x000fe40000000000 */
[----:B------:R-:W-:-:S04]  /*2970*/  UIADD3 UR11, UPT, UPT, UR5, 0x40, URZ ;  /* 0x00000040050b7890 */ /* 0x000fc8000fffe0ff */
[----:B--2---:R-:W-:Y:S02]  /*2980*/  ULEA UR11, UR10, UR11, 0x18 ;  /* 0x0000000b0a0b7291 */ /* 0x004fe4000f8ec0ff */
[----:B------:R-:W-:-:S04]  /*2990*/  ULEA UR12, UR10, UR5, 0x18 ;  /* 0x000000050a0c7291 */ /* 0x000fc8000f8ec0ff */
[C---:B------:R-:W-:Y:S01]  /*29a0*/  LEA R17, R0.reuse, UR11, 0x2 ;  /* 0x0000000b00117c11 */ /* 0x040fe2000f8e10ff */
[----:B------:R-:W-:Y:S01]  /*29b0*/  UIADD3 UR11, UPT, UPT, UR5, 0xc0, URZ ;  /* 0x000000c0050b7890 */ /* 0x000fe2000fffe0ff */
[----:B------:R-:W-:Y:S01]  /*29c0*/  LEA R16, R0, UR12, 0x2 ;  /* 0x0000000c00107c11 */ /* 0x000fe2000f8e10ff */
[----:B------:R-:W-:Y:S02]  /*29d0*/  UIADD3 UR5, UPT, UPT, UR5, 0x80, URZ ;  /* 0x0000008005057890 */ /* 0x000fe4000fffe0ff */
[----:B------:R-:W-:Y:S01]  /*29e0*/  ULEA UR11, UR10, UR11, 0x18 ;  /* 0x0000000b0a0b7291 */ /* 0x000fe2000f8ec0ff */
[----:B------:R-:W-:Y:S01]  /*29f0*/  LDS R17, [R17] ;  /* 0x0000000011117984 */ /* 0x000fe20000000800 */
[----:B------:R-:W-:-:S03]  /*2a00*/  ULEA UR5, UR10, UR5, 0x18 ;  /* 0x000000050a057291 */ /* 0x000fc6000f8ec0ff */
[----:B------:R-:W2:Y:S01]  /*2a10*/  LDS R22, [R16] ;  /* 0x0000000010167984 */ /* 0x000ea20000000800 */
[C---:B------:R-:W-:Y:S02]  /*2a20*/  LEA R23, R0.reuse, UR11, 0x2 ;  /* 0x0000000b00177c11 */ /* 0x040fe4000f8e10ff */
[----:B------:R-:W-:-:S03]  /*2a30*/  LEA R18, R0, UR5, 0x2 ;  /* 0x0000000500127c11 */ /* 0x000fc6000f8e10ff */
[----:B------:R-:W-:Y:S04]  /*2a40*/  LDS R26, [R23] ;  /* 0x00000000171a7984 */ /* 0x000fe80000000800 */
[----:B------:R-:W3:Y:S01]  /*2a50*/  LDS R24, [R18] ;  /* 0x0000000012187984 */ /* 0x000ee20000000800 */
[----:B--2---:R-:W-:-:S04]  /*2a60*/  FADD R19, R22, -R17 ;  /* 0x8000001116137221 */ /* 0x004fc80000000000 */
[----:B------:R-:W-:-:S04]  /*2a70*/  FFMA.SAT R20, R19, R20, 0.5 ;  /* 0x3f00000013147423 */ /* 0x000fc80000002014 */
[----:B------:R-:W-:-:S04]  /*2a80*/  FFMA.RM R20, R20, R21, 12582913 ;  /* 0x4b40000114147423 */ /* 0x000fc80000004015 */
[C---:B------:R-:W-:Y:S01]  /*2a90*/  FADD R22, R20.reuse, -12583039 ;  /* 0xcb40007f14167421 */ /* 0x040fe20000000000 */
[----:B------:R-:W-:-:S03]  /*2aa0*/  SHF.L.U32 R20, R20, 0x17, RZ ;  /* 0x0000001714147819 */ /* 0x000fc600000006ff */
[----:B------:R-:W-:-:S04]  /*2ab0*/  FFMA R22, R19, 1.4426950216293334961, -R22 ;  /* 0x3fb8aa3b13167823 */ /* 0x000fc80000000816 */
[----:B------:R-:W-:-:S04]  /*2ac0*/  FFMA R22, R19, 1.925963033500011079e-08, R22 ;  /* 0x32a5706013167823 */ /* 0x000fc80000000016 */
[----:B------:R-:W2:Y:S02]  /*2ad0*/  MUFU.EX2 R19, R22 ;  /* 0x0000001600137308 */ /* 0x000ea40000000800 */
[----:B--2---:R-:W-:-:S04]  /*2ae0*/  FMUL R19, R20, R19 ;  /* 0x0000001314137220 */ /* 0x004fc80000400000 */
[----:B---3--:R-:W-:-:S05]  /*2af0*/  FFMA R19, R19, R24, R26 ;  /* 0x0000001813137223 */ /* 0x008fca000000001a */
[----:B------:R2:W-:Y:S04]  /*2b00*/  STS [R18], R19 ;  /* 0x0000001312007388 */ /* 0x0005e80000000800 */
[----:B------:R2:W-:Y:S02]  /*2b10*/  STS [R16], R17 ;  /* 0x0000001110007388 */ /* 0x0005e40000000800 */
.L_x_4:
[----:B------:R-:W-:Y:S05]  /*2b20*/  BSYNC.RECONVERGENT B0 ;  /* 0x0000000000007941 */ /* 0x000fea0003800200 */
.L_x_3:
[----:B------:R-:W-:Y:S02]  /*2b30*/  UIADD3 UR11, UP0, UPT, UR6, 0x40000, URZ ;  /* 0x00040000060b7890 */ /* 0x000fe4000ff1e0ff */
[----:B------:R-:W-:Y:S02]  /*2b40*/  UIADD3 UR4, UPT, UPT, UR4, 0x1, URZ ;  /* 0x0000000104047890 */ /* 0x000fe4000fffe0ff */
[----:B------:R-:W-:Y:S02]  /*2b50*/  UIADD3.X UR12, UPT, UPT, URZ, UR7, URZ, UP0, !UPT ;  /* 0x00000007ff0c7290 */ /* 0x000fe400087fe4ff */
[----:B------:R-:W-:Y:S02]  /*2b60*/  UISETP.NE.AND UP0, UPT, UR4, 0x20, UPT ;  /* 0x000000200400788c */ /* 0x000fe4000bf05270 */
[----:B------:R-:W-:-:S04]  /*2b70*/  UIADD3 UR10, UP1, UPT, UR8, 0x40000, URZ ;  /* 0x00040000080a7890 */ /* 0x000fc8000ff3e0ff */
[----:B------:R-:W-:-:S03]  /*2b80*/  UIADD3.X UR9, UPT, UPT, URZ, UR9, URZ, UP1, !UPT ;  /* 0x00000009ff097290 */ /* 0x000fc60008ffe4ff */
[----:B------:R-:W-:Y:S09]  /*2b90*/  BRA.U UP0, `(.L_x_5) ;  /* 0xffffffdd00187547 */ /* 0x000ff2000b83ffff */
[----:B------:R-:W3:Y:S08]  /*2ba0*/  S2UR UR5, SR_CgaCtaId ;  /* 0x00000000000579c3 */ /* 0x000ef00000008800 */
[----:B------:R-:W-:Y:S06]  /*2bb0*/  BAR.SYNC.DEFER_BLOCKING 0x0 ;  /* 0x0000000000007b1d */ /* 0x000fec0000010000 */
[----:B------:R-:W-:Y:S01]  /*2bc0*/  UMOV UR4, 0x400 ;  /* 0x0000040000047882 */ /* 0x000fe20000000000 */
[----:B------:R-:W-:Y:S01]  /*2bd0*/  BSSY.RECONVERGENT B0, `(.L_x_6) ;  /* 0x0000010000007945 */ /* 0x000fe20003800200 */
[----:B------:R-:W-:-:S04]  /*2be0*/  UIADD3 UR4, UPT, UPT, UR4, 0x80, URZ ;  /* 0x0000008004047890 */ /* 0x000fc8000fffe0ff */
[----:B---3--:R-:W-:-:S06]  /*2bf0*/  ULEA UR4, UR5, UR4, 0x18 ;  /* 0x0000000405047291 */ /* 0x008fcc000f8ec0ff */
[----:B------:R-:W-:-:S05]  /*2c00*/  LEA R36, R36, UR4, 0x3 ;  /* 0x0000000424247c11 */ /* 0x000fca000f8e18ff */
[----:B------:R-:W3:Y:S02]  /*2c10*/  LDS R2, [R36] ;  /* 0x0000000024027984 */ /* 0x000ee40000000800 */
[----:B---3--:R-:W-:-:S05]  /*2c20*/  VIADD R0, R2, 0x1800000 ;  /* 0x0180000002007836 */ /* 0x008fca0000000000 */
[----:B------:R-:W-:-:S04]  /*2c30*/  LOP3.LUT R0, R0, 0x7f800000, RZ, 0xc0, !PT ;  /* 0x7f80000000007812 */ /* 0x000fc800078ec0ff */
[----:B------:R-:W-:-:S13]  /*2c40*/  ISETP.GT.U32.AND P0, PT, R0, 0x1ffffff, PT ;  /* 0x01ffffff0000780c */ /* 0x000fda0003f04070 */
[----:B------:R-:W-:Y:S05]  /*2c50*/  @P0 BRA `(.L_x_7) ;  /* 0x00000000000c0947 */ /* 0x000fea0003800000 */
[----:B--2---:R-:W-:-:S07]  /*2c60*/  MOV R17, 0x2c80 ;  /* 0x00002c8000117802 */ /* 0x004fce0000000f00 */
[----:B01----:R-:W-:Y:S05]  /*2c70*/  CALL.REL.NOINC `($__internal_0_$__cuda_sm20_rcp_rn_f32_slowpath) ;  /* 0x0000000000e87944 */ /* 0x003fea0003c00000 */
[----:B------:R-:W-:Y:S05]  /*2c80*/  BRA `(.L_x_8) ;  /* 0x0000000000107947 */ /* 0x000fea0003800000 */
.L_x_7:
[----:B------:R-:W3:Y:S02]  /*2c90*/  MUFU.RCP R3, R2 ;  /* 0x0000000200037308 */ /* 0x000ee40000001000 */
[----:B---3--:R-:W-:-:S04]  /*2ca0*/  FFMA R0, R2, R3, -1 ;  /* 0xbf80000002007423 */ /* 0x008fc80000000003 */
[----:B------:R-:W-:-:S04]  /*2cb0*/  FADD.FTZ R0, -R0, -RZ ;  /* 0x800000ff00007221 */ /* 0x000fc80000010100 */
[----:B------:R-:W-:-:S07]  /*2cc0*/  FFMA R0, R3, R0, R3 ;  /* 0x0000000003007223 */ /* 0x000fce0000000003 */
.L_x_8:
[----:B------:R-:W-:Y:S05]  /*2cd0*/  BSYNC.RECONVERGENT B0 ;  /* 0x0000000000007941 */ /* 0x000fea0003800200 */
.L_x_6:
[----:B------:R-:W3:Y:S01]  /*2ce0*/  S2R R3, SR_CTAID.Y ;  /* 0x0000000000037919 */ /* 0x000ee20000002600 */
[----:B------:R-:W4:Y:S01]  /*2cf0*/  LDC.64 R4, c[0x0][0x3a0] ;  /* 0x0000e800ff047b82 */ /* 0x000f220000000a00 */
[C---:B0-----:R-:W-:Y:S01]  /*2d00*/  FMUL R8, R0.reuse, R8 ;  /* 0x0000000800087220 */ /* 0x041fe20000400000 */
[C---:B------:R-:W-:Y:S01]  /*2d10*/  FMUL R9, R0.reuse, R9 ;  /* 0x0000000900097220 */ /* 0x040fe20000400000 */
[----:B------:R-:W3:Y:S01]  /*2d20*/  S2R R6, SR_CTAID.X ;  /* 0x0000000000067919 */ /* 0x000ee20000002500 */
[C---:B------:R-:W-:Y:S01]  /*2d30*/  FMUL R10, R0.reuse, R10 ;  /* 0x0000000a000a7220 */ /* 0x040fe20000400000 */
[----:B------:R-:W-:Y:S01]  /*2d40*/  FMUL R0, R0, R11 ;  /* 0x0000000b00007220 */ /* 0x000fe20000400000 */
[----:B------:R-:W-:Y:S01]  /*2d50*/  F2FP.BF16.F32.PACK_AB R8, RZ, R8 ;  /* 0x00000008ff08723e */ /* 0x000fe200000010ff */
[----:B------:R-:W0:Y:S01]  /*2d60*/  S2R R7, SR_TID.X ;  /* 0x0000000000077919 */ /* 0x000e220000002100 */
[----:B------:R-:W-:Y:S01]  /*2d70*/  F2FP.BF16.F32.PACK_AB R9, RZ, R9 ;  /* 0x00000009ff09723e */ /* 0x000fe200000010ff */
[----:B------:R-:W-:Y:S01]  /*2d80*/  BSSY.RECONVERGENT B0, `(.L_x_9) ;  /* 0x000001c000007945 */ /* 0x000fe20003800200 */
[----:B------:R-:W-:Y:S01]  /*2d90*/  F2FP.BF16.F32.PACK_AB R0, RZ, R0 ;  /* 0x00000000ff00723e */ /* 0x000fe200000010ff */
[----:B------:R-:W5:Y:S01]  /*2da0*/  LDS R2, [R36+0x4] ;  /* 0x0000040024027984 */ /* 0x000f620000000800 */
[----:B------:R-:W-:-:S02]  /*2db0*/  F2FP.BF16.F32.PACK_AB R10, RZ, R10 ;  /* 0x0000000aff0a723e */ /* 0x000fc400000010ff */
[----:B---3--:R-:W-:Y:S02]  /*2dc0*/  LEA R3, R3, R6, 0x3 ;  /* 0x0000000603037211 */ /* 0x008fe400078e18ff */
[----:B0-----:R-:W-:Y:S02]  /*2dd0*/  SHF.L.U32 R6, R7, 0x2, RZ ;  /* 0x0000000207067819 */ /* 0x001fe400000006ff */
[----:B------:R-:W-:Y:S02]  /*2de0*/  SHF.L.U32 R3, R3, 0xb, RZ ;  /* 0x0000000b03037819 */ /* 0x000fe400000006ff */
[----:B------:R-:W-:Y:S02]  /*2df0*/  SHF.R.U32.HI R7, RZ, 0x5, R7 ;  /* 0x00000005ff077819 */ /* 0x000fe40000011607 */
[----:B------:R-:W-:Y:S01]  /*2e00*/  LOP3.LUT R6, R6, 0x7c, RZ, 0xc0, !PT ;  /* 0x0000007c06067812 */ /* 0x000fe200078ec0ff */
[----:B----4-:R-:W-:Y:S01]  /*2e10*/  IMAD.WIDE.U32 R4, R3, 0x2, R4 ;  /* 0x0000000203047825 */ /* 0x010fe200078e0004 */
[----:B------:R-:W-:-:S02]  /*2e20*/  PRMT R3, R0, 0x7610, R3 ;  /* 0x0000761000037816 */ /* 0x000fc40000000003 */
[----:B------:R-:W-:Y:S02]  /*2e30*/  LEA R7, R7, R6, 0x8 ;  /* 0x0000000607077211 */ /* 0x000fe400078e40ff */
[----:B-----5:R-:W-:-:S03]  /*2e40*/  IADD3 R0, PT, PT, R2, 0x1800000, RZ ;  /* 0x0180000002007810 */ /* 0x020fc60007ffe0ff */
[----:B------:R-:W-:Y:S01]  /*2e50*/  IMAD.WIDE.U32 R4, R7, 0x2, R4 ;  /* 0x0000000207047825 */ /* 0x000fe200078e0004 */
[----:B------:R-:W-:-:S04]  /*2e60*/  LOP3.LUT R0, R0, 0x7f800000, RZ, 0xc0, !PT ;  /* 0x7f80000000007812 */ /* 0x000fc800078ec0ff */
[----:B------:R0:W-:Y:S01]  /*2e70*/  STG.E.U16 desc[UR14][R4.64], R8 ;  /* 0x0000000804007986 */ /* 0x0001e2000c10150e */
[----:B------:R-:W-:-:S03]  /*2e80*/  ISETP.GT.U32.AND P0, PT, R0, 0x1ffffff, PT ;  /* 0x01ffffff0000780c */ /* 0x000fc60003f04070 */
[----:B------:R0:W-:Y:S04]  /*2e90*/  STG.E.U16 desc[UR14][R4.64+0x2], R9 ;  /* 0x0000020904007986 */ /* 0x0001e8000c10150e */
[----:B------:R0:W-:Y:S04]  /*2ea0*/  STG.E.U16 desc[UR14][R4.64+0x4], R10 ;  /* 0x0000040a04007986 */ /* 0x0001e8000c10150e */
[----:B------:R0:W-:Y:S02]  /*2eb0*/  STG.E.U16 desc[UR14][R4.64+0x6], R3 ;  /* 0x0000060304007986 */ /* 0x0001e4000c10150e */
[----:B------:R-:W-:Y:S05]  /*2ec0*/  @P0 BRA `(.L_x_10) ;  /* 0x00000000000c0947 */ /* 0x000fea0003800000 */
[----:B--2---:R-:W-:-:S07]  /*2ed0*/  MOV R17, 0x2ef0 ;  /* 0x00002ef000117802 */ /* 0x004fce0000000f00 */
[----:B01----:R-:W-:Y:S05]  /*2ee0*/  CALL.REL.NOINC `($__internal_0_$__cuda_sm20_rcp_rn_f32_slowpath) ;  /* 0x00000000004c7944 */ /* 0x003fea0003c00000 */
[----:B------:R-:W-:Y:S05]  /*2ef0*/  BRA `(.L_x_11) ;  /* 0x0000000000107947 */ /* 0x000fea0003800000 */
.L_x_10:
[----:B0-----:R-:W0:Y:S02]  /*2f00*/  MUFU.RCP R3, R2 ;  /* 0x0000000200037308 */ /* 0x001e240000001000 */
[----:B0-----:R-:W-:-:S04]  /*2f10*/  FFMA R0, R2, R3, -1 ;  /* 0xbf80000002007423 */ /* 0x001fc80000000003 */
[----:B------:R-:W-:-:S04]  /*2f20*/  FADD.FTZ R0, -R0, -RZ ;  /* 0x800000ff00007221 */ /* 0x000fc80000010100 */
[----:B------:R-:W-:-:S07]  /*2f30*/  FFMA R0, R3, R0, R3 ;  /* 0x0000000003007223 */ /* 0x000fce0000000003 */
.L_x_11:
[----:B------:R-:W-:Y:S05]  /*2f40*/  BSYNC.RECONVERGENT B0 ;  /* 0x0000000000007941 */ /* 0x000fea0003800200 */
.L_x_9:
[C---:B-1----:R-:W-:Y:S01]  /*2f50*/  FMUL R12, R0.reuse, R12 ;  /* 0x0000000c000c7220 */ /* 0x042fe20000400000 */
[C---:B------:R-:W-:Y:S01]  /*2f60*/  FMUL R13, R0.reuse, R13 ;  /* 0x0000000d000d7220 */ /* 0x040fe20000400000 */
[C---:B------:R-:W-:Y:S01]  /*2f70*/  FMUL R14, R0.reuse, R14 ;  /* 0x0000000e000e7220 */ /* 0x040fe20000400000 */
[----:B------:R-:W-:Y:S02]  /*2f80*/  FMUL R0, R0, R15 ;  /* 0x0000000f00007220 */ /* 0x000fe40000400000 */
[----:B------:R-:W-:Y:S02]  /*2f90*/  F2FP.BF16.F32.PACK_AB R12, RZ, R12 ;  /* 0x0000000cff0c723e */ /* 0x000fe400000010ff */
[----:B------:R-:W-:Y:S02]  /*2fa0*/  F2FP.BF16.F32.PACK_AB R13, RZ, R13 ;  /* 0x0000000dff0d723e */ /* 0x000fe400000010ff */
[----:B------:R-:W-:Y:S01]  /*2fb0*/  F2FP.BF16.F32.PACK_AB R14, RZ, R14 ;  /* 0x0000000eff0e723e */ /* 0x000fe200000010ff */
[----:B------:R-:W-:Y:S01]  /*2fc0*/  STG.E.U16 desc[UR14][R4.64+0x100], R12 ;  /* 0x0001000c04007986 */ /* 0x000fe2000c10150e */
[----:B------:R-:W-:-:S03]  /*2fd0*/  F2FP.BF16.F32.PACK_AB R0, RZ, R0 ;  /* 0x00000000ff00723e */ /* 0x000fc600000010ff */
[----:B------:R-:W-:Y:S04]  /*2fe0*/  STG.E.U16 desc[UR14][R4.64+0x102], R13 ;  /* 0x0001020d04007986 */ /* 0x000fe8000c10150e */
[----:B------:R-:W-:Y:S04]  /*2ff0*/  STG.E.U16 desc[UR14][R4.64+0x104], R14 ;  /* 0x0001040e04007986 */ /* 0x000fe8000c10150e */
[----:B------:R-:W-:Y:S01]  /*3000*/  STG.E.U16 desc[UR14][R4.64+0x106], R0 ;  /* 0x0001060004007986 */ /* 0x000fe2000c10150e */
[----:B------:R-:W-:Y:S05]  /*3010*/  EXIT ;  /* 0x000000000000794d */ /* 0x000fea0003800000 */
        .weak           $__internal_0_$__cuda_sm20_rcp_rn_f32_slowpath
        .type           $__internal_0_$__cuda_sm20_rcp_rn_f32_slowpath,@function
        .size           $__internal_0_$__cuda_sm20_rcp_rn_f32_slowpath,(.L_x_17 - $__internal_0_$__cuda_sm20_rcp_rn_f32_slowpath)
$__internal_0_$__cuda_sm20_rcp_rn_f32_slowpath:
[----:B------:R-:W-:Y:S01]  /*3020*/  IMAD.SHL.U32 R0, R2, 0x2, RZ ;  /* 0x0000000202007824 */ /* 0x000fe200078e00ff */
[----:B------:R-:W-:Y:S04]  /*3030*/  BSSY.RECONVERGENT B1, `(.L_x_12) ;  /* 0x0000030000017945 */ /* 0x000fe80003800200 */
[----:B------:R-:W-:-:S04]  /*3040*/  SHF.R.U32.HI R18, RZ, 0x18, R0 ;  /* 0x00000018ff127819 */ /* 0x000fc80000011600 */
[----:B------:R-:W-:-:S13]  /*3050*/  ISETP.NE.U32.AND P0, PT, R18, RZ, PT ;  /* 0x000000ff1200720c */ /* 0x000fda0003f05070 */
[----:B------:R-:W-:Y:S05]  /*3060*/  @P0 BRA `(.L_x_13) ;  /* 0x0000000000280947 */ /* 0x000fea0003800000 */
[----:B------:R-:W-:-:S04]  /*3070*/  SHF.L.U32 R0, R2, 0x1, RZ ;  /* 0x0000000102007819 */ /* 0x000fc800000006ff */
[----:B------:R-:W-:-:S13]  /*3080*/  ISETP.NE.AND P0, PT, R0, RZ, PT ;  /* 0x000000ff0000720c */ /* 0x000fda0003f05270 */
[----:B------:R-:W-:Y:S01]  /*3090*/  @P0 FFMA R6, R2, 1.84467440737095516160e+19, RZ ;  /* 0x5f80000002060823 */ /* 0x000fe200000000ff */
[----:B------:R-:W-:Y:S08]  /*30a0*/  @!P0 MUFU.RCP R3, R2 ;  /* 0x0000000200038308 */ /* 0x000ff00000001000 */
[----:B------:R-:W0:Y:S02]  /*30b0*/  @P0 MUFU.RCP R7, R6 ;  /* 0x0000000600070308 */ /* 0x000e240000001000 */
[----:B0-----:R-:W-:-:S04]  /*30c0*/  @P0 FFMA R0, R6, R7, -1 ;  /* 0xbf80000006000423 */ /* 0x001fc80000000007 */
[----:B------:R-:W-:-:S04]  /*30d0*/  @P0 FADD.FTZ R0, -R0, -RZ ;  /* 0x800000ff00000221 */ /* 0x000fc80000010100 */
[----:B------:R-:W-:-:S04]  /*30e0*/  @P0 FFMA R0, R7, R0, R7 ;  /* 0x0000000007000223 */ /* 0x000fc80000000007 */
[----:B------:R-:W-:Y:S01]  /*30f0*/  @P0 FFMA R3, R0, 1.84467440737095516160e+19, RZ ;  /* 0x5f80000000030823 */ /* 0x000fe200000000ff */
[----:B------:R-:W-:Y:S06]  /*3100*/  BRA `(.L_x_14) ;  /* 0x0000000000887947 */ /* 0x000fec0003800000 */
.L_x_13:
[----:B------:R-:W-:-:S04]  /*3110*/  IADD3 R19, PT, PT, R18, -0xfd, RZ ;  /* 0xffffff0312137810 */ /* 0x000fc80007ffe0ff */
[----:B------:R-:W-:-:S13]  /*3120*/  ISETP.GT.U32.AND P0, PT, R19, 0x1, PT ;  /* 0x000000011300780c */ /* 0x000fda0003f04070 */
[----:B------:R-:W-:Y:S05]  /*3130*/  @P0 BRA `(.L_x_15) ;  /* 0x0000000000780947 */ /* 0x000fea0003800000 */
[----:B------:R-:W-:Y:S02]  /*3140*/  LOP3.LUT R0, R2, 0x7fffff, RZ, 0xc0, !PT ;  /* 0x007fffff02007812 */ /* 0x000fe400078ec0ff */
[----:B------:R-:W-:Y:S02]  /*3150*/  MOV R16, 0x3 ;  /* 0x0000000300107802 */ /* 0x000fe40000000f00 */
[----:B------:R-:W-:Y:S02]  /*3160*/  LOP3.LUT R0, R0, 0x3f800000, RZ, 0xfc, !PT ;  /* 0x3f80000000007812 */ /* 0x000fe400078efcff */
[----:B------:R-:W-:Y:S02]  /*3170*/  SHF.L.U32 R16, R16, R19, RZ ;  /* 0x0000001310107219 */ /* 0x000fe400000006ff */
[----:B------:R-:W0:Y:S02]  /*3180*/  MUFU.RCP R3, R0 ;  /* 0x0000000000037308 */ /* 0x000e240000001000 */
[----:B0-----:R-:W-:-:S04]  /*3190*/  FFMA R6, R0, R3, -1 ;  /* 0xbf80000000067423 */ /* 0x001fc80000000003 */
[----:B------:R-:W-:-:S04]  /*31a0*/  FADD.FTZ R6, -R6, -RZ ;  /* 0x800000ff06067221 */ /* 0x000fc80000010100 */
[CCC-:B------:R-:W-:Y:S01]  /*31b0*/  FFMA.RM R7, R3.reuse, R6.reuse, R3.reuse ;  /* 0x0000000603077223 */ /* 0x1c0fe20000004003 */
[----:B------:R-:W-:-:S04]  /*31c0*/  FFMA.RP R6, R3, R6, R3 ;  /* 0x0000000603067223 */ /* 0x000fc80000008003 */
[C---:B------:R-:W-:Y:S02]  /*31d0*/  LOP3.LUT R3, R7.reuse, 0x7fffff, RZ, 0xc0, !PT ;  /* 0x007fffff07037812 */ /* 0x040fe400078ec0ff */
[----:B------:R-:W-:Y:S02]  /*31e0*/  FSETP.NEU.FTZ.AND P0, PT, R7, R6, PT ;  /* 0x000000060700720b */ /* 0x000fe40003f1d000 */
[----:B------:R-:W-:Y:S02]  /*31f0*/  LOP3.LUT R3, R3, 0x800000, RZ, 0xfc, !PT ;  /* 0x0080000003037812 */ /* 0x000fe400078efcff */
[----:B------:R-:W-:Y:S02]  /*3200*/  SEL R6, RZ, 0xffffffff, !P0 ;  /* 0xffffffffff067807 */ /* 0x000fe40004000000 */
[----:B------:R-:W-:Y:S02]  /*3210*/  LOP3.LUT R16, R16, R3, RZ, 0xc0, !PT ;  /* 0x0000000310107212 */ /* 0x000fe400078ec0ff */
[----:B------:R-:W-:-:S02]  /*3220*/  IADD3 R6, PT, PT, -R6, RZ, RZ ;  /* 0x000000ff06067210 */ /* 0x000fc40007ffe1ff */
[-C--:B------:R-:W-:Y:S02]  /*3230*/  SHF.R.U32.HI R16, RZ, R19.reuse, R16 ;  /* 0x00000013ff107219 */ /* 0x080fe40000011610 */
[----:B------:R-:W-:Y:S02]  /*3240*/  LOP3.LUT P1, RZ, R6, R19, R3, 0xf8, !PT ;  /* 0x0000001306ff7212 */ /* 0x000fe4000782f803 */
[C---:B------:R-:W-:Y:S02]  /*3250*/  LOP3.LUT P0, RZ, R16.reuse, 0x1, RZ, 0xc0, !PT ;  /* 0x0000000110ff7812 */ /* 0x040fe4000780c0ff */
[----:B------:R-:W-:-:S04]  /*3260*/  LOP3.LUT P2, RZ, R16, 0x2, RZ, 0xc0, !PT ;  /* 0x0000000210ff7812 */ /* 0x000fc8000784c0ff */
[----:B------:R-:W-:Y:S02]  /*3270*/  PLOP3.LUT P0, PT, P0, P1, P2, 0xe0, 0x0 ;  /* 0x000000000000781c */ /* 0x000fe40000703c20 */
[----:B------:R-:W-:Y:S02]  /*3280*/  LOP3.LUT P1, RZ, R2, 0x7fffff, RZ, 0xc0, !PT ;  /* 0x007fffff02ff7812 */ /* 0x000fe4000782c0ff */
[----:B------:R-:W-:-:S04]  /*3290*/  SEL R0, RZ, 0x1, !P0 ;  /* 0x00000001ff007807 */ /* 0x000fc80004000000 */
[----:B------:R-:W-:-:S04]  /*32a0*/  IADD3 R0, PT, PT, -R0, RZ, RZ ;  /* 0x000000ff00007210 */ /* 0x000fc80007ffe1ff */
[----:B------:R-:W-:Y:S01]  /*32b0*/  ISETP.GE.AND P0, PT, R0, RZ, PT ;  /* 0x000000ff0000720c */ /* 0x000fe20003f06270 */
[----:B------:R-:W-:-:S05]  /*32c0*/  VIADD R0, R18, 0xffffff04 ;  /* 0xffffff0412007836 */ /* 0x000fca0000000000 */
[----:B------:R-:W-:-:S07]  /*32d0*/  SHF.R.U32.HI R3, RZ, R0, R3 ;  /* 0x00000000ff037219 */ /* 0x000fce0000011603 */
[----:B------:R-:W-:-:S04]  /*32e0*/  @!P0 IADD3 R3, PT, PT, R3, 0x1, RZ ;  /* 0x0000000103038810 */ /* 0x000fc80007ffe0ff */
[----:B------:R-:W-:-:S04]  /*32f0*/  @!P1 SHF.L.U32 R3, R3, 0x1, RZ ;  /* 0x0000000103039819 */ /* 0x000fc800000006ff */
[----:B------:R-:W-:Y:S01]  /*3300*/  LOP3.LUT R3, R3, 0x80000000, R2, 0xf8, !PT ;  /* 0x8000000003037812 */ /* 0x000fe200078ef802 */
[----:B------:R-:W-:Y:S06]  /*3310*/  BRA `(.L_x_14) ;  /* 0x0000000000047947 */ /* 0x000fec0003800000 */
.L_x_15:
[----:B------:R0:W1:Y:S02]  /*3320*/  MUFU.RCP R3, R2 ;  /* 0x0000000200037308 */ /* 0x0000640000001000 */
.L_x_14:
[----:B------:R-:W-:Y:S05]  /*3330*/  BSYNC.RECONVERGENT B1 ;  /* 0x0000000000017941 */ /* 0x000fea0003800200 */
.L_x_12:
[----:B-1----:R-:W-:Y:S02]  /*3340*/  MOV R0, R3 ;  /* 0x0000000300007202 */ /* 0x002fe40000000f00 */
[----:B0-----:R-:W-:Y:S02]  /*3350*/  MOV R2, R17 ;  /* 0x0000001100027202 */ /* 0x001fe40000000f00 */
[----:B------:R-:W-:-:S04]  /*3360*/  MOV R3, 0x0 ;  /* 0x0000000000037802 */ /* 0x000fc80000000f00 */
[----:B------:R-:W-:Y:S05]  /*3370*/  RET.REL.NODEC R2 `(_Z27infer_flash_gqa_bf16_kernelPK13__nv_bfloat16S1_S1_fPS_Pf) ;  /* 0xffffffcc02207950 */ /* 0x000fea0003c3ffff */
.L_x_16:
[----:B------:R-:W-:-:S00]  /*3380*/  BRA `(.L_x_16) ;  /* 0xfffffffc00fc7947 */ /* 0x000fc0000383ffff */
[----:B------:R-:W-:-:S00]  /*3390*/  NOP ;  /* 0x0000000000007918 */ /* 0x000fc00000000000 */
        /* <DEDUP_REMOVED lines=14> */
.L_x_17:


//--------------------- .nv.shared._Z27infer_flash_gqa_bf16_kernelPK13__nv_bfloat16S1_S1_fPS_Pf --------------------------
	.section	.nv.shared._Z27infer_flash_gqa_bf16_kernelPK13__nv_bfloat16S1_S1_fPS_Pf,"aw",@nobits
	.sectionflags	@""
	.align	16
.nv.shared._Z27infer_flash_gqa_bf16_kernelPK13__nv_bfloat16S1_S1_fPS_Pf:
	.zero		1280


//--------------------- .nv.shared.reserved.0     --------------------------
	.section	.nv.shared.reserved.0,"aw",@nobits
	.weak		__nv_reservedSMEM_offset_0_alias
	.size		__nv_reservedSMEM_offset_0_alias, 0, 64
	.other		__nv_reservedSMEM_offset_0_alias,@"STO_CUDA_RESERVED_SHARED STV_DEFAULT"
__nv_reservedSMEM_offset_0_alias:
	.zero		0
	.zero		64


//--------------------- .nv.global                --------------------------
	.section	.nv.global,"aw",@nobits
.nv.global:
	.type		_ZN34_INTERNAL_8ffa856c_4_k_cu_fc89dda24cuda3std6ranges3__45__cpo9iter_moveE,@object
	.size		_ZN34_INTERNAL_8ffa856c_4_k_cu_fc89dda24cuda3std6ranges3__45__cpo9iter_moveE,(_ZN34_INTERNAL_8ffa856c_4_k_cu_fc89dda24cuda3std3__436_GLOBAL__N__8ffa856c_4_k_cu_fc89dda26ignoreE - _ZN34_INTERNAL_8ffa856c_4_k_cu_fc89dda24cuda3std6ranges3__45__cpo9iter_moveE)
_ZN34_INTERNAL_8ffa856c_4_k_cu_fc89dda24cuda3std6ranges3__45__cpo9iter_moveE:
	.zero		1
	.type		_ZN34_INTERNAL_8ffa856c_4_k_cu_fc89dda24cuda3std3__436_GLOBAL__N__8ffa856c_4_k_cu_fc89dda26ignoreE,@object
	.size		_ZN34_INTERNAL_8ffa856c_4_k_cu_fc89dda24cuda3std3__436_GLOBAL__N__8ffa856c_4_k_cu_fc89dda26ignoreE,(_ZN34_INTERNAL_8ffa856c_4_k_cu_fc89dda24cuda3std3__45__cpo4cendE - _ZN34_INTERNAL_8ffa856c_4_k_cu_fc89dda24cuda3std3__436_GLOBAL__N__8ffa856c_4_k_cu_fc89dda26ignoreE)
_ZN34_INTERNAL_8ffa856c_4_k_cu_fc89dda24cuda3std3__436_GLOBAL__N__8ffa856c_4_k_cu_fc89dda26ignoreE:
	.zero		1
	.type		_ZN34_INTERNAL_8ffa856c_4_k_cu_fc89dda24cuda3std3__45__cpo4cendE,@object
	.size		_ZN34_INTERNAL_8ffa856c_4_k_cu_fc89dda24cuda3std3__45__cpo4cendE,(_ZN34_INTERNAL_8ffa856c_4_k_cu_fc89dda24cuda3std3__45__cpo3endE - _ZN34_INTERNAL_8ffa856c_4_k_cu_fc89dda24cuda3std3__45__cpo4cendE)
_ZN34_INTERNAL_8ffa856c_4_k_cu_fc89dda24cuda3std3__45__cpo4cendE:
	.zero		1
	.type		_ZN34_INTERNAL_8ffa856c_4_k_cu_fc89dda24cuda3std3__45__cpo3endE,@object
	.size		_ZN34_INTERNAL_8ffa856c_4_k_cu_fc89dda24cuda3std3__45__cpo3endE,(_ZN34_INTERNAL_8ffa856c_4_k_cu_fc89dda24cuda3std3__48in_placeE - _ZN34_INTERNAL_8ffa856c_4_k_cu_fc89dda24cuda3std3__45__cpo3endE)
_ZN34_INTERNAL_8ffa856c_4_k_cu_fc89dda24cuda3std3__45__cpo3endE:
	.zero		1
	.type		_ZN34_INTERNAL_8ffa856c_4_k_cu_fc89dda24cuda3std3__48in_placeE,@object
	.size		_ZN34_INTERNAL_8ffa856c_4_k_cu_fc89dda24cuda3std3__48in_placeE,(_ZN34_INTERNAL_8ffa856c_4_k_cu_fc89dda24cuda3std6ranges3__45__cpo7advanceE - _ZN34_INTERNAL_8ffa856c_4_k_cu_fc89dda24cuda3std3__48in_placeE)
_ZN34_INTERNAL_8ffa856c_4_k_cu_fc89dda24cuda3std3__48in_placeE:
	.zero		1
	.type		_ZN34_INTERNAL_8ffa856c_4_k_cu_fc89dda24cuda3std6ranges3__45__cpo7advanceE,@object
	.size		_ZN34_INTERNAL_8ffa856c_4_k_cu_fc89dda24cuda3std6ranges3__45__cpo7advanceE,(_ZN34_INTERNAL_8ffa856c_4_k_cu_fc89dda24cuda3std3__45__cpo5beginE - _ZN34_INTERNAL_8ffa856c_4_k_cu_fc89dda24cuda3std6ranges3__45__cpo7advanceE)
_ZN34_INTERNAL_8ffa856c_4_k_cu_fc89dda24cuda3std6ranges3__45__cpo7advanceE:
	.zero		1
	.type		_ZN34_INTERNAL_8ffa856c_4_k_cu_fc89dda24cuda3std3__45__cpo5beginE,@object
	.size		_ZN34_INTERNAL_8ffa856c_4_k_cu_fc89dda24cuda3std3__45__cpo5beginE,(_ZN34_INTERNAL_8ffa856c_4_k_cu_fc89dda24cuda3std3__419piecewise_constructE - _ZN34_INTERNAL_8ffa856c_4_k_cu_fc89dda24cuda3std3__45__cpo5beginE)
_ZN34_INTERNAL_8ffa856c_4_k_cu_fc89dda24cuda3std3__45__cpo5beginE:
	.zero		1
	.type		_ZN34_INTERNAL_8ffa856c_4_k_cu_fc89dda24cuda3std3__419piecewise_constructE,@object
	.size		_ZN34_INTERNAL_8ffa856c_4_k_cu_fc89dda24cuda3std3__419piecewise_constructE,(_ZN34_INTERNAL_8ffa856c_4_k_cu_fc89dda24cuda3std3__45__cpo6cbeginE - _ZN34_INTERNAL_8ffa856c_4_k_cu_fc89dda24cuda3std3__419piecewise_constructE)
_ZN34_INTERNAL_8ffa856c_4_k_cu_fc89dda24cuda3std3__419piecewise_constructE:
	.zero		1
	.type		_ZN34_INTERNAL_8ffa856c_4_k_cu_fc89dda24cuda3std3__45__cpo6cbeginE,@object
	.size		_ZN34_INTERNAL_8ffa856c_4_k_cu_fc89dda24cuda3std3__45__cpo6cbeginE,(_ZN34_INTERNAL_8ffa856c_4_k_cu_fc89dda24cuda3std6ranges3__45__cpo4swapE - _ZN34_INTERNAL_8ffa856c_4_k_cu_fc89dda24cuda3std3__45__cpo6cbeginE)
_ZN34_INTERNAL_8ffa856c_4_k_cu_fc89dda24cuda3std3__45__cpo6cbeginE:
	.zero		1
	.type		_ZN34_INTERNAL_8ffa856c_4_k_cu_fc89dda24cuda3std6ranges3__45__cpo4swapE,@object
	.size		_ZN34_INTERNAL_8ffa856c_4_k_cu_fc89dda24cuda3std6ranges3__45__cpo4swapE,(.L_7 - _ZN34_INTERNAL_8ffa856c_4_k_cu_fc89dda24cuda3std6ranges3__45__cpo4swapE)
_ZN34_INTERNAL_8ffa856c_4_k_cu_fc89dda24cuda3std6ranges3__45__cpo4swapE:
	.zero		1
.L_7:


//--------------------- .nv.constant0._Z27infer_flash_gqa_bf16_kernelPK13__nv_bfloat16S1_S1_fPS_Pf --------------------------
	.section	.nv.constant0._Z27infer_flash_gqa_bf16_kernelPK13__nv_bfloat16S1_S1_fPS_Pf,"a",@progbits
	.sectionflags	@""
	.align	4
.nv.constant0._Z27infer_flash_gqa_bf16_kernelPK13__nv_bfloat16S1_S1_fPS_Pf:
	.zero		944


//--------------------- SYMBOLS --------------------------

	.type		.nv.reservedSmem.offset0,@object
	.size		.nv.reservedSmem.offset0,0x4
	.type		.nv.reservedSmem.cap,@object
	.size		.nv.reservedSmem.cap,0x4
